//
// Generated by NVIDIA NVVM Compiler
//
// Compiler Build ID: CL-36424714
// Cuda compilation tools, release 13.0, V13.0.88
// Based on NVVM 20.0.0
//

.version 9.0
.target sm_100
.address_size 64

	// .globl	_Z7dkernelPKlS0_Pliiiiii
.extern .shared .align 16 .b8 s_flt[];

.visible .entry _Z7dkernelPKlS0_Pliiiiii(
	.param .u64 .ptr .align 1 _Z7dkernelPKlS0_Pliiiiii_param_0,
	.param .u64 .ptr .align 1 _Z7dkernelPKlS0_Pliiiiii_param_1,
	.param .u64 .ptr .align 1 _Z7dkernelPKlS0_Pliiiiii_param_2,
	.param .u32 _Z7dkernelPKlS0_Pliiiiii_param_3,
	.param .u32 _Z7dkernelPKlS0_Pliiiiii_param_4,
	.param .u32 _Z7dkernelPKlS0_Pliiiiii_param_5,
	.param .u32 _Z7dkernelPKlS0_Pliiiiii_param_6,
	.param .u32 _Z7dkernelPKlS0_Pliiiiii_param_7,
	.param .u32 _Z7dkernelPKlS0_Pliiiiii_param_8
)
{
	.reg .pred 	%p<106>;
	.reg .b32 	%r<214>;
	.reg .b64 	%rd<164>;

	ld.param.u64 	%rd47, [_Z7dkernelPKlS0_Pliiiiii_param_0];
	ld.param.u64 	%rd48, [_Z7dkernelPKlS0_Pliiiiii_param_1];
	ld.param.u32 	%r55, [_Z7dkernelPKlS0_Pliiiiii_param_3];
	ld.param.u32 	%r51, [_Z7dkernelPKlS0_Pliiiiii_param_4];
	ld.param.u32 	%r52, [_Z7dkernelPKlS0_Pliiiiii_param_5];
	ld.param.u32 	%r53, [_Z7dkernelPKlS0_Pliiiiii_param_6];
	ld.param.u32 	%r54, [_Z7dkernelPKlS0_Pliiiiii_param_7];
	cvta.to.global.u64 	%rd1, %rd48;
	cvta.to.global.u64 	%rd2, %rd47;
	mov.u32 	%r56, %ctaid.x;
	mov.u32 	%r1, %ntid.x;
	mov.u32 	%r2, %tid.x;
	mad.lo.s32 	%r3, %r56, %r1, %r2;
	mov.u32 	%r57, %ctaid.y;
	mov.u32 	%r4, %ntid.y;
	mov.u32 	%r202, %tid.y;
	mad.lo.s32 	%r58, %r57, %r4, %r202;
	mov.u32 	%r7, %ctaid.z;
	setp.ge.u32 	%p2, %r3, %r51;
	setp.ge.u32 	%p3, %r58, %r55;
	or.pred  	%p4, %p2, %p3;
	@%p4 bra 	$L__BB0_53;
	setp.ge.s32 	%p5, %r202, %r53;
	@%p5 bra 	$L__BB0_6;
	setp.lt.s32 	%p6, %r52, 1;
	mul.lo.s32 	%r8, %r52, %r7;
	@%p6 bra 	$L__BB0_6;
	and.b32  	%r9, %r52, 7;
	add.s32 	%r10, %r9, -1;
	and.b32  	%r11, %r52, 3;
	and.b32  	%r12, %r52, 2147483640;
	and.b32  	%r13, %r52, 1;
$L__BB0_4:
	setp.ge.s32 	%p7, %r2, %r54;
	mov.u32 	%r203, %r2;
	@%p7 bra 	$L__BB0_5;
	bra.uni 	$L__BB0_54;
$L__BB0_5:
	add.s32 	%r202, %r202, %r4;
	setp.lt.s32 	%p16, %r202, %r53;
	@%p16 bra 	$L__BB0_4;
$L__BB0_6:
	bar.sync 	0;
	setp.lt.s32 	%p17, %r52, 1;
	mov.b64 	%rd142, 0;
	@%p17 bra 	$L__BB0_52;
	shr.u32 	%r159, %r54, 1;
	sub.s32 	%r25, %r3, %r159;
	min.s32 	%r160, %r53, %r54;
	setp.lt.s32 	%p18, %r160, 1;
	@%p18 bra 	$L__BB0_52;
	and.b32  	%r26, %r54, 7;
	and.b32  	%r27, %r54, 2147483640;
	shr.u32 	%r162, %r53, 1;
	sub.s32 	%r28, %r58, %r162;
	mov.b64 	%rd142, 0;
	mov.b32 	%r208, 0;
$L__BB0_9:
	mul.lo.s32 	%r30, %r208, %r55;
	mov.b32 	%r209, 0;
$L__BB0_10:
	setp.lt.u32 	%p19, %r54, 8;
	add.s32 	%r165, %r28, %r209;
	setp.gt.s32 	%p20, %r165, -1;
	setp.lt.s32 	%p21, %r165, %r55;
	and.pred  	%p1, %p20, %p21;
	add.s32 	%r166, %r165, %r30;
	mul.lo.s32 	%r32, %r166, %r51;
	mad.lo.s32 	%r167, %r208, %r53, %r209;
	mul.lo.s32 	%r33, %r167, %r54;
	mov.b32 	%r212, 0;
	@%p19 bra 	$L__BB0_29;
	mov.b32 	%r210, 0;
$L__BB0_12:
	.pragma "nounroll";
	add.s32 	%r35, %r25, %r210;
	setp.gt.s32 	%p22, %r35, -1;
	setp.lt.s32 	%p23, %r35, %r51;
	and.pred  	%p24, %p22, %p23;
	and.pred  	%p25, %p24, %p1;
	add.s32 	%r169, %r35, %r32;
	mul.wide.s32 	%rd98, %r169, 8;
	add.s64 	%rd6, %rd2, %rd98;
	add.s32 	%r170, %r210, %r33;
	shl.b32 	%r171, %r170, 3;
	mov.u32 	%r172, s_flt;
	add.s32 	%r36, %r172, %r171;
	not.pred 	%p26, %p25;
	@%p26 bra 	$L__BB0_14;
	ld.global.u64 	%rd99, [%rd6];
	ld.shared.u64 	%rd100, [%r36];
	mad.lo.s64 	%rd142, %rd100, %rd99, %rd142;
$L__BB0_14:
	add.s32 	%r173, %r35, 1;
	setp.gt.s32 	%p27, %r173, -1;
	setp.lt.s32 	%p28, %r173, %r51;
	and.pred  	%p29, %p27, %p28;
	and.pred  	%p30, %p29, %p1;
	not.pred 	%p31, %p30;
	@%p31 bra 	$L__BB0_16;
	ld.global.u64 	%rd101, [%rd6+8];
	ld.shared.u64 	%rd102, [%r36+8];
	mad.lo.s64 	%rd142, %rd102, %rd101, %rd142;
$L__BB0_16:
	add.s32 	%r174, %r35, 2;
	setp.gt.s32 	%p32, %r174, -1;
	setp.lt.s32 	%p33, %r174, %r51;
	and.pred  	%p34, %p32, %p33;
	and.pred  	%p35, %p34, %p1;
	not.pred 	%p36, %p35;
	@%p36 bra 	$L__BB0_18;
	ld.global.u64 	%rd103, [%rd6+16];
	ld.shared.u64 	%rd104, [%r36+16];
	mad.lo.s64 	%rd142, %rd104, %rd103, %rd142;
$L__BB0_18:
	add.s32 	%r175, %r35, 3;
	setp.gt.s32 	%p37, %r175, -1;
	setp.lt.s32 	%p38, %r175, %r51;
	and.pred  	%p39, %p37, %p38;
	and.pred  	%p40, %p39, %p1;
	not.pred 	%p41, %p40;
	@%p41 bra 	$L__BB0_20;
	ld.global.u64 	%rd105, [%rd6+24];
	ld.shared.u64 	%rd106, [%r36+24];
	mad.lo.s64 	%rd142, %rd106, %rd105, %rd142;
$L__BB0_20:
	add.s32 	%r176, %r35, 4;
	setp.gt.s32 	%p42, %r176, -1;
	setp.lt.s32 	%p43, %r176, %r51;
	and.pred  	%p44, %p42, %p43;
	and.pred  	%p45, %p44, %p1;
	not.pred 	%p46, %p45;
	@%p46 bra 	$L__BB0_22;
	ld.global.u64 	%rd107, [%rd6+32];
	ld.shared.u64 	%rd108, [%r36+32];
	mad.lo.s64 	%rd142, %rd108, %rd107, %rd142;
$L__BB0_22:
	add.s32 	%r177, %r35, 5;
	setp.gt.s32 	%p47, %r177, -1;
	setp.lt.s32 	%p48, %r177, %r51;
	and.pred  	%p49, %p47, %p48;
	and.pred  	%p50, %p49, %p1;
	not.pred 	%p51, %p50;
	@%p51 bra 	$L__BB0_24;
	ld.global.u64 	%rd109, [%rd6+40];
	ld.shared.u64 	%rd110, [%r36+40];
	mad.lo.s64 	%rd142, %rd110, %rd109, %rd142;
$L__BB0_24:
	add.s32 	%r178, %r35, 6;
	setp.gt.s32 	%p52, %r178, -1;
	setp.lt.s32 	%p53, %r178, %r51;
	and.pred  	%p54, %p52, %p53;
	and.pred  	%p55, %p54, %p1;
	not.pred 	%p56, %p55;
	@%p56 bra 	$L__BB0_26;
	ld.global.u64 	%rd111, [%rd6+48];
	ld.shared.u64 	%rd112, [%r36+48];
	mad.lo.s64 	%rd142, %rd112, %rd111, %rd142;
$L__BB0_26:
	add.s32 	%r179, %r35, 7;
	setp.gt.s32 	%p57, %r179, -1;
	setp.lt.s32 	%p58, %r179, %r51;
	and.pred  	%p59, %p57, %p58;
	and.pred  	%p60, %p59, %p1;
	not.pred 	%p61, %p60;
	@%p61 bra 	$L__BB0_28;
	ld.global.u64 	%rd113, [%rd6+56];
	ld.shared.u64 	%rd114, [%r36+56];
	mad.lo.s64 	%rd142, %rd114, %rd113, %rd142;
$L__BB0_28:
	add.s32 	%r210, %r210, 8;
	setp.ne.s32 	%p62, %r210, %r27;
	mov.u32 	%r212, %r27;
	@%p62 bra 	$L__BB0_12;
$L__BB0_29:
	setp.eq.s32 	%p63, %r26, 0;
	@%p63 bra 	$L__BB0_50;
	add.s32 	%r180, %r26, -1;
	setp.lt.u32 	%p64, %r180, 3;
	@%p64 bra 	$L__BB0_40;
	add.s32 	%r39, %r25, %r212;
	setp.gt.s32 	%p65, %r39, -1;
	setp.lt.s32 	%p66, %r39, %r51;
	and.pred  	%p67, %p65, %p66;
	and.pred  	%p68, %p67, %p1;
	add.s32 	%r181, %r39, %r32;
	mul.wide.s32 	%rd116, %r181, 8;
	add.s64 	%rd25, %rd2, %rd116;
	add.s32 	%r182, %r212, %r33;
	shl.b32 	%r183, %r182, 3;
	mov.u32 	%r184, s_flt;
	add.s32 	%r40, %r184, %r183;
	not.pred 	%p69, %p68;
	@%p69 bra 	$L__BB0_33;
	ld.global.u64 	%rd117, [%rd25];
	ld.shared.u64 	%rd118, [%r40];
	mad.lo.s64 	%rd142, %rd118, %rd117, %rd142;
$L__BB0_33:
	add.s32 	%r185, %r39, 1;
	setp.gt.s32 	%p70, %r185, -1;
	setp.lt.s32 	%p71, %r185, %r51;
	and.pred  	%p72, %p70, %p71;
	and.pred  	%p73, %p72, %p1;
	not.pred 	%p74, %p73;
	@%p74 bra 	$L__BB0_35;
	ld.global.u64 	%rd119, [%rd25+8];
	ld.shared.u64 	%rd120, [%r40+8];
	mad.lo.s64 	%rd142, %rd120, %rd119, %rd142;
$L__BB0_35:
	add.s32 	%r186, %r39, 2;
	setp.gt.s32 	%p75, %r186, -1;
	setp.lt.s32 	%p76, %r186, %r51;
	and.pred  	%p77, %p75, %p76;
	and.pred  	%p78, %p77, %p1;
	not.pred 	%p79, %p78;
	@%p79 bra 	$L__BB0_37;
	ld.global.u64 	%rd121, [%rd25+16];
	ld.shared.u64 	%rd122, [%r40+16];
	mad.lo.s64 	%rd142, %rd122, %rd121, %rd142;
$L__BB0_37:
	add.s32 	%r187, %r39, 3;
	setp.gt.s32 	%p80, %r187, -1;
	setp.lt.s32 	%p81, %r187, %r51;
	and.pred  	%p82, %p80, %p81;
	and.pred  	%p83, %p82, %p1;
	not.pred 	%p84, %p83;
	@%p84 bra 	$L__BB0_39;
	ld.global.u64 	%rd123, [%rd25+24];
	ld.shared.u64 	%rd124, [%r40+24];
	mad.lo.s64 	%rd142, %rd124, %rd123, %rd142;
$L__BB0_39:
	add.s32 	%r212, %r212, 4;
$L__BB0_40:
	and.b32  	%r188, %r54, 3;
	setp.eq.s32 	%p85, %r188, 0;
	@%p85 bra 	$L__BB0_50;
	setp.eq.s32 	%p86, %r188, 1;
	@%p86 bra 	$L__BB0_47;
	add.s32 	%r43, %r25, %r212;
	setp.gt.s32 	%p87, %r43, -1;
	setp.lt.s32 	%p88, %r43, %r51;
	and.pred  	%p89, %p87, %p88;
	and.pred  	%p90, %p89, %p1;
	add.s32 	%r189, %r43, %r32;
	mul.wide.s32 	%rd126, %r189, 8;
	add.s64 	%rd36, %rd2, %rd126;
	add.s32 	%r190, %r212, %r33;
	shl.b32 	%r191, %r190, 3;
	mov.u32 	%r192, s_flt;
	add.s32 	%r44, %r192, %r191;
	not.pred 	%p91, %p90;
	@%p91 bra 	$L__BB0_44;
	ld.global.u64 	%rd127, [%rd36];
	ld.shared.u64 	%rd128, [%r44];
	mad.lo.s64 	%rd142, %rd128, %rd127, %rd142;
$L__BB0_44:
	add.s32 	%r193, %r43, 1;
	setp.gt.s32 	%p92, %r193, -1;
	setp.lt.s32 	%p93, %r193, %r51;
	and.pred  	%p94, %p92, %p93;
	and.pred  	%p95, %p94, %p1;
	not.pred 	%p96, %p95;
	@%p96 bra 	$L__BB0_46;
	ld.global.u64 	%rd129, [%rd36+8];
	ld.shared.u64 	%rd130, [%r44+8];
	mad.lo.s64 	%rd142, %rd130, %rd129, %rd142;
$L__BB0_46:
	add.s32 	%r212, %r212, 2;
$L__BB0_47:
	and.b32  	%r194, %r54, 1;
	setp.eq.b32 	%p97, %r194, 1;
	not.pred 	%p98, %p97;
	@%p98 bra 	$L__BB0_50;
	add.s32 	%r47, %r25, %r212;
	setp.gt.s32 	%p99, %r47, -1;
	setp.lt.s32 	%p100, %r47, %r51;
	and.pred  	%p101, %p99, %p100;
	and.pred  	%p102, %p101, %p1;
	not.pred 	%p103, %p102;
	@%p103 bra 	$L__BB0_50;
	add.s32 	%r195, %r47, %r32;
	add.s32 	%r196, %r212, %r33;
	mul.wide.s32 	%rd131, %r195, 8;
	add.s64 	%rd132, %rd2, %rd131;
	ld.global.u64 	%rd133, [%rd132];
	shl.b32 	%r197, %r196, 3;
	mov.u32 	%r198, s_flt;
	add.s32 	%r199, %r198, %r197;
	ld.shared.u64 	%rd134, [%r199];
	mad.lo.s64 	%rd142, %rd134, %rd133, %rd142;
$L__BB0_50:
	add.s32 	%r209, %r209, 1;
	setp.ne.s32 	%p104, %r209, %r53;
	@%p104 bra 	$L__BB0_10;
	add.s32 	%r208, %r208, 1;
	setp.ne.s32 	%p105, %r208, %r52;
	@%p105 bra 	$L__BB0_9;
$L__BB0_52:
	ld.param.u64 	%rd138, [_Z7dkernelPKlS0_Pliiiiii_param_2];
	mad.lo.s32 	%r200, %r55, %r7, %r58;
	mad.lo.s32 	%r201, %r200, %r51, %r3;
	cvta.to.global.u64 	%rd135, %rd138;
	mul.wide.u32 	%rd136, %r201, 8;
	add.s64 	%rd137, %rd135, %rd136;
	st.global.u64 	[%rd137], %rd142;
$L__BB0_53:
	ret;
$L__BB0_54:
	setp.lt.u32 	%p8, %r52, 8;
	mov.b32 	%r206, 0;
	@%p8 bra 	$L__BB0_57;
	mov.b32 	%r204, 0;
$L__BB0_56:
	.pragma "nounroll";
	add.s32 	%r61, %r204, %r8;
	mad.lo.s32 	%r62, %r61, %r53, %r202;
	mad.lo.s32 	%r63, %r62, %r54, %r203;
	mul.wide.u32 	%rd49, %r63, 8;
	add.s64 	%rd50, %rd1, %rd49;
	ld.global.u64 	%rd51, [%rd50];
	mad.lo.s32 	%r64, %r204, %r53, %r202;
	mad.lo.s32 	%r65, %r64, %r54, %r203;
	shl.b32 	%r66, %r65, 3;
	mov.u32 	%r67, s_flt;
	add.s32 	%r68, %r67, %r66;
	st.shared.u64 	[%r68], %rd51;
	add.s32 	%r69, %r62, %r53;
	mad.lo.s32 	%r70, %r69, %r54, %r203;
	mul.wide.u32 	%rd52, %r70, 8;
	add.s64 	%rd53, %rd1, %rd52;
	ld.global.u64 	%rd54, [%rd53];
	add.s32 	%r71, %r64, %r53;
	mad.lo.s32 	%r72, %r71, %r54, %r203;
	shl.b32 	%r73, %r72, 3;
	add.s32 	%r74, %r67, %r73;
	st.shared.u64 	[%r74], %rd54;
	add.s32 	%r75, %r69, %r53;
	mad.lo.s32 	%r76, %r75, %r54, %r203;
	mul.wide.u32 	%rd55, %r76, 8;
	add.s64 	%rd56, %rd1, %rd55;
	ld.global.u64 	%rd57, [%rd56];
	add.s32 	%r77, %r71, %r53;
	mad.lo.s32 	%r78, %r77, %r54, %r203;
	shl.b32 	%r79, %r78, 3;
	add.s32 	%r80, %r67, %r79;
	st.shared.u64 	[%r80], %rd57;
	add.s32 	%r81, %r75, %r53;
	mad.lo.s32 	%r82, %r81, %r54, %r203;
	mul.wide.u32 	%rd58, %r82, 8;
	add.s64 	%rd59, %rd1, %rd58;
	ld.global.u64 	%rd60, [%rd59];
	add.s32 	%r83, %r77, %r53;
	mad.lo.s32 	%r84, %r83, %r54, %r203;
	shl.b32 	%r85, %r84, 3;
	add.s32 	%r86, %r67, %r85;
	st.shared.u64 	[%r86], %rd60;
	add.s32 	%r87, %r81, %r53;
	mad.lo.s32 	%r88, %r87, %r54, %r203;
	mul.wide.u32 	%rd61, %r88, 8;
	add.s64 	%rd62, %rd1, %rd61;
	ld.global.u64 	%rd63, [%rd62];
	add.s32 	%r89, %r83, %r53;
	mad.lo.s32 	%r90, %r89, %r54, %r203;
	shl.b32 	%r91, %r90, 3;
	add.s32 	%r92, %r67, %r91;
	st.shared.u64 	[%r92], %rd63;
	add.s32 	%r93, %r87, %r53;
	mad.lo.s32 	%r94, %r93, %r54, %r203;
	mul.wide.u32 	%rd64, %r94, 8;
	add.s64 	%rd65, %rd1, %rd64;
	ld.global.u64 	%rd66, [%rd65];
	add.s32 	%r95, %r89, %r53;
	mad.lo.s32 	%r96, %r95, %r54, %r203;
	shl.b32 	%r97, %r96, 3;
	add.s32 	%r98, %r67, %r97;
	st.shared.u64 	[%r98], %rd66;
	add.s32 	%r99, %r93, %r53;
	mad.lo.s32 	%r100, %r99, %r54, %r203;
	mul.wide.u32 	%rd67, %r100, 8;
	add.s64 	%rd68, %rd1, %rd67;
	ld.global.u64 	%rd69, [%rd68];
	add.s32 	%r101, %r95, %r53;
	mad.lo.s32 	%r102, %r101, %r54, %r203;
	shl.b32 	%r103, %r102, 3;
	add.s32 	%r104, %r67, %r103;
	st.shared.u64 	[%r104], %rd69;
	add.s32 	%r105, %r99, %r53;
	mad.lo.s32 	%r106, %r105, %r54, %r203;
	mul.wide.u32 	%rd70, %r106, 8;
	add.s64 	%rd71, %rd1, %rd70;
	ld.global.u64 	%rd72, [%rd71];
	add.s32 	%r107, %r101, %r53;
	mad.lo.s32 	%r108, %r107, %r54, %r203;
	shl.b32 	%r109, %r108, 3;
	add.s32 	%r110, %r67, %r109;
	st.shared.u64 	[%r110], %rd72;
	add.s32 	%r204, %r204, 8;
	setp.ne.s32 	%p9, %r204, %r12;
	mov.u32 	%r206, %r12;
	@%p9 bra 	$L__BB0_56;
$L__BB0_57:
	setp.eq.s32 	%p10, %r9, 0;
	@%p10 bra 	$L__BB0_65;
	setp.lt.u32 	%p11, %r10, 3;
	@%p11 bra 	$L__BB0_60;
	add.s32 	%r111, %r206, %r8;
	mad.lo.s32 	%r112, %r111, %r53, %r202;
	mad.lo.s32 	%r113, %r112, %r54, %r203;
	mul.wide.u32 	%rd73, %r113, 8;
	add.s64 	%rd74, %rd1, %rd73;
	ld.global.u64 	%rd75, [%rd74];
	mad.lo.s32 	%r114, %r206, %r53, %r202;
	mad.lo.s32 	%r115, %r114, %r54, %r203;
	shl.b32 	%r116, %r115, 3;
	mov.u32 	%r117, s_flt;
	add.s32 	%r118, %r117, %r116;
	st.shared.u64 	[%r118], %rd75;
	add.s32 	%r119, %r112, %r53;
	mad.lo.s32 	%r120, %r119, %r54, %r203;
	mul.wide.u32 	%rd76, %r120, 8;
	add.s64 	%rd77, %rd1, %rd76;
	ld.global.u64 	%rd78, [%rd77];
	add.s32 	%r121, %r114, %r53;
	mad.lo.s32 	%r122, %r121, %r54, %r203;
	shl.b32 	%r123, %r122, 3;
	add.s32 	%r124, %r117, %r123;
	st.shared.u64 	[%r124], %rd78;
	add.s32 	%r125, %r119, %r53;
	mad.lo.s32 	%r126, %r125, %r54, %r203;
	mul.wide.u32 	%rd79, %r126, 8;
	add.s64 	%rd80, %rd1, %rd79;
	ld.global.u64 	%rd81, [%rd80];
	add.s32 	%r127, %r121, %r53;
	mad.lo.s32 	%r128, %r127, %r54, %r203;
	shl.b32 	%r129, %r128, 3;
	add.s32 	%r130, %r117, %r129;
	st.shared.u64 	[%r130], %rd81;
	add.s32 	%r131, %r125, %r53;
	mad.lo.s32 	%r132, %r131, %r54, %r203;
	mul.wide.u32 	%rd82, %r132, 8;
	add.s64 	%rd83, %rd1, %rd82;
	ld.global.u64 	%rd84, [%rd83];
	add.s32 	%r133, %r127, %r53;
	mad.lo.s32 	%r134, %r133, %r54, %r203;
	shl.b32 	%r135, %r134, 3;
	add.s32 	%r136, %r117, %r135;
	st.shared.u64 	[%r136], %rd84;
	add.s32 	%r206, %r206, 4;
$L__BB0_60:
	setp.eq.s32 	%p12, %r11, 0;
	@%p12 bra 	$L__BB0_65;
	setp.eq.s32 	%p13, %r11, 1;
	@%p13 bra 	$L__BB0_63;
	add.s32 	%r137, %r206, %r8;
	mad.lo.s32 	%r138, %r137, %r53, %r202;
	mad.lo.s32 	%r139, %r138, %r54, %r203;
	mul.wide.u32 	%rd85, %r139, 8;
	add.s64 	%rd86, %rd1, %rd85;
	ld.global.u64 	%rd87, [%rd86];
	mad.lo.s32 	%r140, %r206, %r53, %r202;
	mad.lo.s32 	%r141, %r140, %r54, %r203;
	shl.b32 	%r142, %r141, 3;
	mov.u32 	%r143, s_flt;
	add.s32 	%r144, %r143, %r142;
	st.shared.u64 	[%r144], %rd87;
	add.s32 	%r145, %r138, %r53;
	mad.lo.s32 	%r146, %r145, %r54, %r203;
	mul.wide.u32 	%rd88, %r146, 8;
	add.s64 	%rd89, %rd1, %rd88;
	ld.global.u64 	%rd90, [%rd89];
	add.s32 	%r147, %r140, %r53;
	mad.lo.s32 	%r148, %r147, %r54, %r203;
	shl.b32 	%r149, %r148, 3;
	add.s32 	%r150, %r143, %r149;
	st.shared.u64 	[%r150], %rd90;
	add.s32 	%r206, %r206, 2;
$L__BB0_63:
	setp.eq.s32 	%p14, %r13, 0;
	@%p14 bra 	$L__BB0_65;
	add.s32 	%r151, %r206, %r8;
	mad.lo.s32 	%r152, %r151, %r53, %r202;
	mad.lo.s32 	%r153, %r152, %r54, %r203;
	mul.wide.u32 	%rd91, %r153, 8;
	add.s64 	%rd92, %rd1, %rd91;
	ld.global.u64 	%rd93, [%rd92];
	mad.lo.s32 	%r154, %r206, %r53, %r202;
	mad.lo.s32 	%r155, %r154, %r54, %r203;
	shl.b32 	%r156, %r155, 3;
	mov.u32 	%r157, s_flt;
	add.s32 	%r158, %r157, %r156;
	st.shared.u64 	[%r158], %rd93;
$L__BB0_65:
	add.s32 	%r203, %r203, %r1;
	setp.lt.s32 	%p15, %r203, %r54;
	@%p15 bra 	$L__BB0_54;
	bra.uni 	$L__BB0_5;

}


// ===== COMPILED SASS (sm_100) =====

	.target	sm_100

	.elftype	@"ET_EXEC"


//--------------------- .note.nv.tkinfo           --------------------------
	.section	.note.nv.tkinfo,"",@"SHT_NOTE"
	.sectionflags	@"SHF_NOTE_NV_TKINFO"
	.tkinfo
        /*0018*/ 	.word	0x00000002
        /*0030*/ 	.string	""
        /*0030*/ 	.string	"ptxas"
        /*0030*/ 	.string	"Cuda compilation tools, release 13.0, V13.0.88"
        /*0030*/ 	.string	"Build cuda_13.0.r13.0/compiler.36424714_0"
        /*0030*/ 	.string	"-arch sm_100 -m 64 "



//--------------------- .note.nv.cuinfo           --------------------------
	.section	.note.nv.cuinfo,"",@"SHT_NOTE"
	.sectionflags	@"SHF_NOTE_NV_CUINFO"
        /*0018*/ 	.short	0x0002
        /*001a*/ 	.short	0x0064
        /*001c*/ 	.short	0x0082
	.zero		2


//--------------------- .nv.info                  --------------------------
	.section	.nv.info,"",@"SHT_CUDA_INFO"
	.align	4


	//----- nvinfo : EIATTR_REGCOUNT
	.align		4
        /*0000*/ 	.byte	0x04, 0x2f
        /*0002*/ 	.short	(.L_1 - .L_0)
	.align		4
.L_0:
        /*0004*/ 	.word	index@(_Z7dkernelPKlS0_Pliiiiii)
        /*0008*/ 	.word	0x00000020


	//----- nvinfo : EIATTR_FRAME_SIZE
	.align		4
.L_1:
        /*000c*/ 	.byte	0x04, 0x11
        /*000e*/ 	.short	(.L_3 - .L_2)
	.align		4
.L_2:
        /*0010*/ 	.word	index@(_Z7dkernelPKlS0_Pliiiiii)
        /*0014*/ 	.word	0x00000000


	//----- nvinfo : EIATTR_MIN_STACK_SIZE
	.align		4
.L_3:
        /*0018*/ 	.byte	0x04, 0x12
        /*001a*/ 	.short	(.L_5 - .L_4)
	.align		4
.L_4:
        /*001c*/ 	.word	index@(_Z7dkernelPKlS0_Pliiiiii)
        /*0020*/ 	.word	0x00000000
.L_5:


//--------------------- .nv.compat                --------------------------
	.section	.nv.compat,"",@"SHT_CUDA_COMPAT_INFO"
	.align	4
        /*0000*/ 	.byte	0x02, 0x09, 0x00, 0x00, 0x02, 0x02, 0x01, 0x00, 0x02, 0x05, 0x05, 0x00, 0x03, 0x07, 0x01, 0x01
        /*0010*/ 	.byte	0x02, 0x03, 0x00, 0x00, 0x02, 0x06, 0x01, 0x00, 0x04, 0x0b, 0x08, 0x00, 0x09, 0x00, 0x00, 0x00
        /*0020*/ 	.byte	0x00, 0x00, 0x00, 0x00


//--------------------- .nv.info._Z7dkernelPKlS0_Pliiiiii --------------------------
	.section	.nv.info._Z7dkernelPKlS0_Pliiiiii,"",@"SHT_CUDA_INFO"
	.sectionflags	@""
	.align	4


	//----- nvinfo : EIATTR_CUDA_API_VERSION
	.align		4
        /*0000*/ 	.byte	0x04, 0x37
        /*0002*/ 	.short	(.L_7 - .L_6)
.L_6:
        /*0004*/ 	.word	0x00000082


	//----- nvinfo : EIATTR_KPARAM_INFO
	.align		4
.L_7:
        /*0008*/ 	.byte	0x04, 0x17
        /*000a*/ 	.short	(.L_9 - .L_8)
.L_8:
        /*000c*/ 	.word	0x00000000
        /*0010*/ 	.short	0x0008
        /*0012*/ 	.short	0x002c
        /*0014*/ 	.byte	0x00, 0xf0, 0x11, 0x00


	//----- nvinfo : EIATTR_KPARAM_INFO
	.align		4
.L_9:
        /*0018*/ 	.byte	0x04, 0x17
        /*001a*/ 	.short	(.L_11 - .L_10)
.L_10:
        /*001c*/ 	.word	0x00000000
        /*0020*/ 	.short	0x0007
        /*0022*/ 	.short	0x0028
        /*0024*/ 	.byte	0x00, 0xf0, 0x11, 0x00


	//----- nvinfo : EIATTR_KPARAM_INFO
	.align		4
.L_11:
        /*0028*/ 	.byte	0x04, 0x17
        /*002a*/ 	.short	(.L_13 - .L_12)
.L_12:
        /*002c*/ 	.word	0x00000000
        /*0030*/ 	.short	0x0006
        /*0032*/ 	.short	0x0024
        /*0034*/ 	.byte	0x00, 0xf0, 0x11, 0x00


	//----- nvinfo : EIATTR_KPARAM_INFO
	.align		4
.L_13:
        /*0038*/ 	.byte	0x04, 0x17
        /*003a*/ 	.short	(.L_15 - .L_14)
.L_14:
        /*003c*/ 	.word	0x00000000
        /*0040*/ 	.short	0x0005
        /*0042*/ 	.short	0x0020
        /*0044*/ 	.byte	0x00, 0xf0, 0x11, 0x00


	//----- nvinfo : EIATTR_KPARAM_INFO
	.align		4
.L_15:
        /*0048*/ 	.byte	0x04, 0x17
        /*004a*/ 	.short	(.L_17 - .L_16)
.L_16:
        /*004c*/ 	.word	0x00000000
        /*0050*/ 	.short	0x0004
        /*0052*/ 	.short	0x001c
        /*0054*/ 	.byte	0x00, 0xf0, 0x11, 0x00


	//----- nvinfo : EIATTR_KPARAM_INFO
	.align		4
.L_17:
        /*0058*/ 	.byte	0x04, 0x17
        /*005a*/ 	.short	(.L_19 - .L_18)
.L_18:
        /*005c*/ 	.word	0x00000000
        /*0060*/ 	.short	0x0003
        /*0062*/ 	.short	0x0018
        /*0064*/ 	.byte	0x00, 0xf0, 0x11, 0x00


	//----- nvinfo : EIATTR_KPARAM_INFO
	.align		4
.L_19:
        /*0068*/ 	.byte	0x04, 0x17
        /*006a*/ 	.short	(.L_21 - .L_20)
.L_20:
        /*006c*/ 	.word	0x00000000
        /*0070*/ 	.short	0x0002
        /*0072*/ 	.short	0x0010
        /*0074*/ 	.byte	0x00, 0xf5, 0x21, 0x00


	//----- nvinfo : EIATTR_KPARAM_INFO
	.align		4
.L_21:
        /*0078*/ 	.byte	0x04, 0x17
        /*007a*/ 	.short	(.L_23 - .L_22)
.L_22:
        /*007c*/ 	.word	0x00000000
        /*0080*/ 	.short	0x0001
        /*0082*/ 	.short	0x0008
        /*0084*/ 	.byte	0x00, 0xf5, 0x21, 0x00


	//----- nvinfo : EIATTR_KPARAM_INFO
	.align		4
.L_23:
        /*0088*/ 	.byte	0x04, 0x17
        /*008a*/ 	.short	(.L_25 - .L_24)
.L_24:
        /*008c*/ 	.word	0x00000000
        /*0090*/ 	.short	0x0000
        /*0092*/ 	.short	0x0000
        /*0094*/ 	.byte	0x00, 0xf5, 0x21, 0x00


	//----- nvinfo : EIATTR_SPARSE_MMA_MASK
	.align		4
.L_25:
        /*0098*/ 	.byte	0x03, 0x50
        /*009a*/ 	.short	0x0000


	//----- nvinfo : EIATTR_MAXREG_COUNT
	.align		4
        /*009c*/ 	.byte	0x03, 0x1b
        /*009e*/ 	.short	0x00ff


	//----- nvinfo : EIATTR_NUM_BARRIERS
	.align		4
        /*00a0*/ 	.byte	0x02, 0x4c
        /*00a2*/ 	.byte	0x01
	.zero		1


	//----- nvinfo : EIATTR_MERCURY_ISA_VERSION
	.align		4
        /*00a4*/ 	.byte	0x03, 0x5f
        /*00a6*/ 	.short	0x0101


	//----- nvinfo : EIATTR_VRC_CTA_INIT_COUNT
	.align		4
        /*00a8*/ 	.byte	0x02, 0x4a
	.zero		1
	.zero		1


	//----- nvinfo : EIATTR_EXIT_INSTR_OFFSETS
	.align		4
        /*00ac*/ 	.byte	0x04, 0x1c
        /*00ae*/ 	.short	(.L_27 - .L_26)


	//   ....[0]....
.L_26:
        /*00b0*/ 	.word	0x000000c0


	//   ....[1]....
        /*00b4*/ 	.word	0x00001df0


	//----- nvinfo : EIATTR_CRS_STACK_SIZE
	.align		4
.L_27:
        /*00b8*/ 	.byte	0x04, 0x1e
        /*00ba*/ 	.short	(.L_29 - .L_28)
.L_28:
        /*00bc*/ 	.word	0x00000000


	//----- nvinfo : EIATTR_CBANK_PARAM_SIZE
	.align		4
.L_29:
        /*00c0*/ 	.byte	0x03, 0x19
        /*00c2*/ 	.short	0x0030


	//----- nvinfo : EIATTR_PARAM_CBANK
	.align		4
        /*00c4*/ 	.byte	0x04, 0x0a
        /*00c6*/ 	.short	(.L_31 - .L_30)
	.align		4
.L_30:
        /*00c8*/ 	.word	index@(.nv.constant0._Z7dkernelPKlS0_Pliiiiii)
        /*00cc*/ 	.short	0x0380
        /*00ce*/ 	.short	0x0030


	//----- nvinfo : EIATTR_SW_WAR
	.align		4
.L_31:
        /*00d0*/ 	.byte	0x04, 0x36
        /*00d2*/ 	.short	(.L_33 - .L_32)
.L_32:
        /*00d4*/ 	.word	0x00000008
.L_33:


//--------------------- .nv.callgraph             --------------------------
	.section	.nv.callgraph,"",@"SHT_CUDA_CALLGRAPH"
	.align	4
	.sectionentsize	8
	.align		4
        /*0000*/ 	.word	0x00000000
	.align		4
        /*0004*/ 	.word	0xffffffff
	.align		4
        /*0008*/ 	.word	0x00000000
	.align		4
        /*000c*/ 	.word	0xfffffffe
	.align		4
        /*0010*/ 	.word	0x00000000
	.align		4
        /*0014*/ 	.word	0xfffffffd
	.align		4
        /*0018*/ 	.word	0x00000000
	.align		4
        /*001c*/ 	.word	0xfffffffc


//--------------------- .text._Z7dkernelPKlS0_Pliiiiii --------------------------
	.section	.text._Z7dkernelPKlS0_Pliiiiii,"ax",@progbits
	.align	128
        .global         _Z7dkernelPKlS0_Pliiiiii
        .type           _Z7dkernelPKlS0_Pliiiiii,@function
        .size           _Z7dkernelPKlS0_Pliiiiii,(.L_x_22 - _Z7dkernelPKlS0_Pliiiiii)
        .other          _Z7dkernelPKlS0_Pliiiiii,@"STO_CUDA_ENTRY STV_DEFAULT"
_Z7dkernelPKlS0_Pliiiiii:
.text._Z7dkernelPKlS0_Pliiiiii:
[----:B------:R-:W-:Y:S01]  /*0000*/  LDC R1, c[0x0][0x37c] ;  /* 0x0000df00ff017b82 */ /* 0x000fe20000000800 */
[----:B------:R-:W0:Y:S07]  /*0010*/  S2R R6, SR_TID.Y ;  /* 0x0000000000067919 */ /* 0x000e2e0000002200 */
[----:B------:R-:W1:Y:S01]  /*0020*/  LDC R3, c[0x0][0x360] ;  /* 0x0000d800ff037b82 */ /* 0x000e620000000800 */
[----:B------:R-:W2:Y:S01]  /*0030*/  LDCU.64 UR6, c[0x0][0x398] ;  /* 0x00007300ff0677ac */ /* 0x000ea20008000a00 */
[----:B------:R-:W1:Y:S06]  /*0040*/  S2R R2, SR_TID.X ;  /* 0x0000000000027919 */ /* 0x000e6c0000002100 */
[----:B------:R-:W0:Y:S08]  /*0050*/  S2UR UR5, SR_CTAID.Y ;  /* 0x00000000000579c3 */ /* 0x000e300000002600 */
[----:B------:R-:W0:Y:S08]  /*0060*/  LDC R4, c[0x0][0x364] ;  /* 0x0000d900ff047b82 */ /* 0x000e300000000800 */
[----:B------:R-:W1:Y:S01]  /*0070*/  S2UR UR4, SR_CTAID.X ;  /* 0x00000000000479c3 */ /* 0x000e620000002500 */
[----:B0-----:R-:W-:-:S05]  /*0080*/  IMAD R5, R4, UR5, R6 ;  /* 0x0000000504057c24 */ /* 0x001fca000f8e0206 */
[----:B--2---:R-:W-:Y:S01]  /*0090*/  ISETP.GE.U32.AND P0, PT, R5, UR6, PT ;  /* 0x0000000605007c0c */ /* 0x004fe2000bf06070 */
[----:B-1----:R-:W-:-:S05]  /*00a0*/  IMAD R0, R3, UR4, R2 ;  /* 0x0000000403007c24 */ /* 0x002fca000f8e0202 */
[----:B------:R-:W-:-:S13]  /*00b0*/  ISETP.GE.U32.OR P0, PT, R0, UR7, P0 ;  /* 0x0000000700007c0c */ /* 0x000fda0008706470 */
[----:B------:R-:W-:Y:S05]  /*00c0*/  @P0 EXIT ;  /* 0x000000000000094d */ /* 0x000fea0003800000 */
[----:B------:R-:W0:Y:S01]  /*00d0*/  LDC.64 R10, c[0x0][0x3a0] ;  /* 0x0000e800ff0a7b82 */ /* 0x000e220000000a00 */
[----:B------:R-:W1:Y:S01]  /*00e0*/  LDCU.64 UR8, c[0x0][0x358] ;  /* 0x00006b00ff0877ac */ /* 0x000e620008000a00 */
[----:B------:R-:W-:Y:S06]  /*00f0*/  BSSY.RECONVERGENT B0, `(.L_x_0) ;  /* 0x00000c1000007945 */ /* 0x000fec0003800200 */
[----:B------:R-:W2:Y:S01]  /*0100*/  S2UR UR6, SR_CTAID.Z ;  /* 0x00000000000679c3 */ /* 0x000ea20000002700 */
[----:B0-----:R-:W-:-:S04]  /*0110*/  ISETP.GE.AND P0, PT, R6, R11, PT ;  /* 0x0000000b0600720c */ /* 0x001fc80003f06270 */
[----:B------:R-:W-:-:S13]  /*0120*/  ISETP.LT.OR P0, PT, R10, 0x1, P0 ;  /* 0x000000010a00780c */ /* 0x000fda0000701670 */
[----:B-12---:R-:W-:Y:S05]  /*0130*/  @P0 BRA `(.L_x_1) ;  /* 0x0000000800f00947 */ /* 0x006fea0003800000 */
[C---:B------:R-:W-:Y:S02]  /*0140*/  LOP3.LUT R7, R10.reuse, 0x7, RZ, 0xc0, !PT ;  /* 0x000000070a077812 */ /* 0x040fe400078ec0ff */
[----:B------:R-:W-:Y:S02]  /*0150*/  LOP3.LUT R9, R10, 0x7ffffff8, RZ, 0xc0, !PT ;  /* 0x7ffffff80a097812 */ /* 0x000fe400078ec0ff */
[----:B------:R-:W-:-:S04]  /*0160*/  IADD3 R8, PT, PT, R7, -0x1, RZ ;  /* 0xffffffff07087810 */ /* 0x000fc80007ffe0ff */
[----:B------:R-:W-:Y:S02]  /*0170*/  ISETP.GE.U32.AND P0, PT, R8, 0x3, PT ;  /* 0x000000030800780c */ /* 0x000fe40003f06070 */
[----:B------:R-:W-:-:S11]  /*0180*/  LOP3.LUT R8, R10, 0x3, RZ, 0xc0, !PT ;  /* 0x000000030a087812 */ /* 0x000fd600078ec0ff */
.L_x_10:
[----:B------:R-:W0:Y:S01]  /*0190*/  LDCU UR4, c[0x0][0x3a8] ;  /* 0x00007500ff0477ac */ /* 0x000e220008000800 */
[----:B------:R-:W-:Y:S01]  /*01a0*/  BSSY.RECONVERGENT B1, `(.L_x_2) ;  /* 0x00000b0000017945 */ /* 0x000fe20003800200 */
[----:B0-----:R-:W-:-:S13]  /*01b0*/  ISETP.GE.AND P1, PT, R2, UR4, PT ;  /* 0x0000000402007c0c */ /* 0x001fda000bf26270 */
[----:B------:R-:W-:Y:S05]  /*01c0*/  @P1 BRA `(.L_x_3) ;  /* 0x0000000800b41947 */ /* 0x000fea0003800000 */
[----:B------:R-:W-:-:S07]  /*01d0*/  IMAD.MOV.U32 R20, RZ, RZ, R2 ;  /* 0x000000ffff147224 */ /* 0x000fce00078e0002 */
.L_x_9:
[----:B0-----:R-:W0:Y:S01]  /*01e0*/  LDC R21, c[0x0][0x3a0] ;  /* 0x0000e800ff157b82 */ /* 0x001e220000000800 */
[----:B------:R-:W-:Y:S01]  /*01f0*/  HFMA2 R18, -RZ, RZ, 0, 0 ;  /* 0x00000000ff127431 */ /* 0x000fe200000001ff */
[----:B0-----:R-:W-:-:S13]  /*0200*/  ISETP.GE.U32.AND P1, PT, R21, 0x8, PT ;  /* 0x000000081500780c */ /* 0x001fda0003f26070 */
[----:B-12---:R-:W-:Y:S05]  /*0210*/  @!P1 BRA `(.L_x_4) ;  /* 0x0000000400309947 */ /* 0x006fea0003800000 */
[----:B------:R-:W0:Y:S01]  /*0220*/  S2R R13, SR_CgaCtaId ;  /* 0x00000000000d7919 */ /* 0x000e220000008800 */
[----:B------:R-:W1:Y:S01]  /*0230*/  LDC.64 R10, c[0x0][0x388] ;  /* 0x0000e200ff0a7b82 */ /* 0x000e620000000a00 */
[----:B------:R-:W-:Y:S01]  /*0240*/  MOV R22, 0x400 ;  /* 0x0000040000167802 */ /* 0x000fe20000000f00 */
[----:B------:R-:W-:-:S03]  /*0250*/  IMAD.MOV.U32 R24, RZ, RZ, RZ ;  /* 0x000000ffff187224 */ /* 0x000fc600078e00ff */
[----:B0-----:R-:W-:-:S07]  /*0260*/  LEA R22, R13, R22, 0x18 ;  /* 0x000000160d167211 */ /* 0x001fce00078ec0ff */
.L_x_5:
[----:B0-----:R-:W0:Y:S01]  /*0270*/  LDCU UR4, c[0x0][0x3a4] ;  /* 0x00007480ff0477ac */ /* 0x001e220008000800 */
[----:B------:R-:W-:Y:S01]  /*0280*/  IMAD R13, R21, UR6, R24 ;  /* 0x00000006150d7c24 */ /* 0x000fe2000f8e0218 */
[----:B------:R-:W2:Y:S03]  /*0290*/  LDCU UR5, c[0x0][0x3a8] ;  /* 0x00007500ff0577ac */ /* 0x000ea60008000800 */
[----:B0-----:R-:W-:-:S04]  /*02a0*/  IMAD R13, R13, UR4, R6 ;  /* 0x000000040d0d7c24 */ /* 0x001fc8000f8e0206 */
[C---:B--2---:R-:W-:Y:S01]  /*02b0*/  IMAD R19, R13.reuse, UR5, R20 ;  /* 0x000000050d137c24 */ /* 0x044fe2000f8e0214 */
[----:B------:R-:W-:-:S03]  /*02c0*/  IADD3 R13, PT, PT, R13, UR4, RZ ;  /* 0x000000040d0d7c10 */ /* 0x000fc6000fffe0ff */
[----:B-1----:R-:W-:-:S04]  /*02d0*/  IMAD.WIDE.U32 R18, R19, 0x8, R10 ;  /* 0x0000000813127825 */ /* 0x002fc800078e000a */
[C---:B------:R-:W-:Y:S02]  /*02e0*/  IMAD R17, R13.reuse, UR5, R20 ;  /* 0x000000050d117c24 */ /* 0x040fe4000f8e0214 */
[----:B------:R-:W-:Y:S01]  /*02f0*/  VIADD R13, R13, UR4 ;  /* 0x000000040d0d7c36 */ /* 0x000fe20008000000 */
[----:B------:R-:W2:Y:S01]  /*0300*/  LDG.E.64 R18, desc[UR8][R18.64] ;  /* 0x0000000812127981 */ /* 0x000ea2000c1e1b00 */
[----:B------:R-:W-:-:S04]  /*0310*/  IMAD.WIDE.U32 R16, R17, 0x8, R10 ;  /* 0x0000000811107825 */ /* 0x000fc800078e000a */
[C---:B------:R-:W-:Y:S02]  /*0320*/  IMAD R15, R13.reuse, UR5, R20 ;  /* 0x000000050d0f7c24 */ /* 0x040fe4000f8e0214 */
[----:B------:R-:W3:Y:S01]  /*0330*/  LDG.E.64 R16, desc[UR8][R16.64] ;  /* 0x0000000810107981 */ /* 0x000ee2000c1e1b00 */
[----:B------:R-:W-:Y:S01]  /*0340*/  IMAD R23, R24, UR4, R6 ;  /* 0x0000000418177c24 */ /* 0x000fe2000f8e0206 */
[----:B------:R-:W-:Y:S01]  /*0350*/  IADD3 R13, PT, PT, R13, UR4, RZ ;  /* 0x000000040d0d7c10 */ /* 0x000fe2000fffe0ff */
[----:B------:R-:W-:-:S06]  /*0360*/  IMAD.WIDE.U32 R14, R15, 0x8, R10 ;  /* 0x000000080f0e7825 */ /* 0x000fcc00078e000a */
[----:B------:R-:W4:Y:S01]  /*0370*/  LDG.E.64 R14, desc[UR8][R14.64] ;  /* 0x000000080e0e7981 */ /* 0x000f22000c1e1b00 */
[C-C-:B------:R-:W-:Y:S01]  /*0380*/  IMAD R25, R23.reuse, UR5, R20.reuse ;  /* 0x0000000517197c24 */ /* 0x140fe2000f8e0214 */
[----:B------:R-:W-:Y:S01]  /*0390*/  IADD3 R23, PT, PT, R23, UR4, RZ ;  /* 0x0000000417177c10 */ /* 0x000fe2000fffe0ff */
[----:B------:R-:W-:Y:S02]  /*03a0*/  IMAD R27, R13, UR5, R20 ;  /* 0x000000050d1b7c24 */ /* 0x000fe4000f8e0214 */
[----:B------:R-:W-:Y:S02]  /*03b0*/  IMAD R29, R25, 0x8, R22 ;  /* 0x00000008191d7824 */ /* 0x000fe400078e0216 */
[----:B------:R-:W-:Y:S02]  /*03c0*/  IMAD R25, R23, UR5, R20 ;  /* 0x0000000517197c24 */ /* 0x000fe4000f8e0214 */
[----:B------:R-:W-:-:S04]  /*03d0*/  IMAD.WIDE.U32 R26, R27, 0x8, R10 ;  /* 0x000000081b1a7825 */ /* 0x000fc800078e000a */
[----:B------:R-:W-:Y:S02]  /*03e0*/  IMAD R28, R25, 0x8, R22 ;  /* 0x00000008191c7824 */ /* 0x000fe400078e0216 */
[----:B------:R-:W-:Y:S01]  /*03f0*/  VIADD R25, R13, UR4 ;  /* 0x000000040d197c36 */ /* 0x000fe20008000000 */
[----:B------:R-:W-:Y:S01]  /*0400*/  IADD3 R23, PT, PT, R23, UR4, RZ ;  /* 0x0000000417177c10 */ /* 0x000fe2000fffe0ff */
[----:B------:R-:W5:Y:S02]  /*0410*/  LDG.E.64 R26, desc[UR8][R26.64] ;  /* 0x000000081a1a7981 */ /* 0x000f64000c1e1b00 */
[C-C-:B------:R-:W-:Y:S01]  /*0420*/  IMAD R12, R25.reuse, UR5, R20.reuse ;  /* 0x00000005190c7c24 */ /* 0x140fe2000f8e0214 */
[----:B------:R-:W-:Y:S01]  /*0430*/  IADD3 R25, PT, PT, R25, UR4, RZ ;  /* 0x0000000419197c10 */ /* 0x000fe2000fffe0ff */
[C---:B------:R-:W-:Y:S02]  /*0440*/  IMAD R13, R23.reuse, UR5, R20 ;  /* 0x00000005170d7c24 */ /* 0x040fe4000f8e0214 */
[----:B------:R-:W-:Y:S01]  /*0450*/  VIADD R23, R23, UR4 ;  /* 0x0000000417177c36 */ /* 0x000fe20008000000 */
[----:B--2---:R0:W-:Y:S04]  /*0460*/  STS.64 [R29], R18 ;  /* 0x000000121d007388 */ /* 0x0041e80000000a00 */
[----:B---3--:R1:W-:Y:S01]  /*0470*/  STS.64 [R28], R16 ;  /* 0x000000101c007388 */ /* 0x0083e20000000a00 */
[----:B0-----:R-:W-:Y:S01]  /*0480*/  VIADD R18, R25, UR4 ;  /* 0x0000000419127c36 */ /* 0x001fe20008000000 */
[----:B------:R-:W-:Y:S01]  /*0490*/  LEA R19, R13, R22, 0x3 ;  /* 0x000000160d137211 */ /* 0x000fe200078e18ff */
[----:B------:R-:W-:-:S04]  /*04a0*/  IMAD.WIDE.U32 R12, R12, 0x8, R10 ;  /* 0x000000080c0c7825 */ /* 0x000fc800078e000a */
[----:B----4-:R0:W-:Y:S01]  /*04b0*/  STS.64 [R19], R14 ;  /* 0x0000000e13007388 */ /* 0x0101e20000000a00 */
[C---:B-1----:R-:W-:Y:S01]  /*04c0*/  IADD3 R16, PT, PT, R18.reuse, UR4, RZ ;  /* 0x0000000412107c10 */ /* 0x042fe2000fffe0ff */
[--C-:B------:R-:W-:Y:S02]  /*04d0*/  IMAD R17, R25, UR5, R20.reuse ;  /* 0x0000000519117c24 */ /* 0x100fe4000f8e0214 */
[--C-:B------:R-:W-:Y:S01]  /*04e0*/  IMAD R25, R18, UR5, R20.reuse ;  /* 0x0000000512197c24 */ /* 0x100fe2000f8e0214 */
[----:B------:R-:W2:Y:S01]  /*04f0*/  LDG.E.64 R12, desc[UR8][R12.64] ;  /* 0x000000080c0c7981 */ /* 0x000ea2000c1e1b00 */
[----:B------:R-:W-:Y:S02]  /*0500*/  IMAD R28, R16, UR5, R20 ;  /* 0x00000005101c7c24 */ /* 0x000fe4000f8e0214 */
[----:B------:R-:W-:-:S04]  /*0510*/  IMAD.WIDE.U32 R16, R17, 0x8, R10 ;  /* 0x0000000811107825 */ /* 0x000fc800078e000a */
[--C-:B0-----:R-:W-:Y:S02]  /*0520*/  IMAD.WIDE.U32 R18, R25, 0x8, R10.reuse ;  /* 0x0000000819127825 */ /* 0x101fe400078e000a */
[----:B------:R-:W3:Y:S02]  /*0530*/  LDG.E.64 R16, desc[UR8][R16.64] ;  /* 0x0000000810107981 */ /* 0x000ee4000c1e1b00 */
[----:B------:R-:W-:Y:S02]  /*0540*/  IMAD.WIDE.U32 R14, R28, 0x8, R10 ;  /* 0x000000081c0e7825 */ /* 0x000fe400078e000a */
[----:B------:R-:W4:Y:S02]  /*0550*/  LDG.E.64 R18, desc[UR8][R18.64] ;  /* 0x0000000812127981 */ /* 0x000f24000c1e1b00 */
[C---:B------:R-:W-:Y:S02]  /*0560*/  IMAD R29, R23.reuse, UR5, R20 ;  /* 0x00000005171d7c24 */ /* 0x040fe4000f8e0214 */
[----:B------:R-:W4:Y:S01]  /*0570*/  LDG.E.64 R14, desc[UR8][R14.64] ;  /* 0x000000080e0e7981 */ /* 0x000f22000c1e1b00 */
[----:B------:R-:W-:Y:S01]  /*0580*/  IADD3 R23, PT, PT, R23, UR4, RZ ;  /* 0x0000000417177c10 */ /* 0x000fe2000fffe0ff */
[----:B------:R-:W-:-:S04]  /*0590*/  IMAD R29, R29, 0x8, R22 ;  /* 0x000000081d1d7824 */ /* 0x000fc800078e0216 */
[C-C-:B------:R-:W-:Y:S01]  /*05a0*/  IMAD R25, R23.reuse, UR5, R20.reuse ;  /* 0x0000000517197c24 */ /* 0x140fe2000f8e0214 */
[----:B------:R-:W-:Y:S01]  /*05b0*/  IADD3 R23, PT, PT, R23, UR4, RZ ;  /* 0x0000000417177c10 */ /* 0x000fe2000fffe0ff */
[----:B-----5:R0:W-:Y:S04]  /*05c0*/  STS.64 [R29], R26 ;  /* 0x0000001a1d007388 */ /* 0x0201e80000000a00 */
[C---:B0-----:R-:W-:Y:S02]  /*05d0*/  VIADD R27, R23.reuse, UR4 ;  /* 0x00000004171b7c36 */ /* 0x041fe40008000000 */
[----:B------:R-:W-:-:S03]  /*05e0*/  IMAD R23, R23, UR5, R20 ;  /* 0x0000000517177c24 */ /* 0x000fc6000f8e0214 */
[C---:B------:R-:W-:Y:S01]  /*05f0*/  IADD3 R29, PT, PT, R27.reuse, UR4, RZ ;  /* 0x000000041b1d7c10 */ /* 0x040fe2000fffe0ff */
[----:B------:R-:W-:Y:S02]  /*0600*/  IMAD R27, R27, UR5, R20 ;  /* 0x000000051b1b7c24 */ /* 0x000fe4000f8e0214 */
[----:B------:R-:W-:Y:S02]  /*0610*/  IMAD R25, R25, 0x8, R22 ;  /* 0x0000000819197824 */ /* 0x000fe400078e0216 */
[----:B------:R-:W-:Y:S01]  /*0620*/  IMAD R29, R29, UR5, R20 ;  /* 0x000000051d1d7c24 */ /* 0x000fe2000f8e0214 */
[----:B------:R-:W-:Y:S01]  /*0630*/  LEA R27, R27, R22, 0x3 ;  /* 0x000000161b1b7211 */ /* 0x000fe200078e18ff */
[--C-:B------:R-:W-:Y:S02]  /*0640*/  IMAD R23, R23, 0x8, R22.reuse ;  /* 0x0000000817177824 */ /* 0x100fe400078e0216 */
[----:B------:R-:W-:Y:S01]  /*0650*/  IMAD R29, R29, 0x8, R22 ;  /* 0x000000081d1d7824 */ /* 0x000fe200078e0216 */
[----:B------:R-:W-:-:S04]  /*0660*/  IADD3 R24, PT, PT, R24, 0x8, RZ ;  /* 0x0000000818187810 */ /* 0x000fc80007ffe0ff */
[----:B------:R-:W-:Y:S01]  /*0670*/  ISETP.NE.AND P1, PT, R24, R9, PT ;  /* 0x000000091800720c */ /* 0x000fe20003f25270 */
[----:B--2---:R0:W-:Y:S04]  /*0680*/  STS.64 [R25], R12 ;  /* 0x0000000c19007388 */ /* 0x0041e80000000a00 */
[----:B---3--:R0:W-:Y:S04]  /*0690*/  STS.64 [R23], R16 ;  /* 0x0000001017007388 */ /* 0x0081e80000000a00 */
[----:B----4-:R0:W-:Y:S04]  /*06a0*/  STS.64 [R27], R18 ;  /* 0x000000121b007388 */ /* 0x0101e80000000a00 */
[----:B------:R0:W-:Y:S01]  /*06b0*/  STS.64 [R29], R14 ;  /* 0x0000000e1d007388 */ /* 0x0001e20000000a00 */
[----:B------:R-:W-:Y:S05]  /*06c0*/  @P1 BRA `(.L_x_5) ;  /* 0xfffffff800e81947 */ /* 0x000fea000383ffff */
[----:B0-----:R-:W-:-:S07]  /*06d0*/  MOV R18, R9 ;  /* 0x0000000900127202 */ /* 0x001fce0000000f00 */
.L_x_4:
[----:B------:R-:W-:-:S13]  /*06e0*/  ISETP.NE.AND P1, PT, R7, RZ, PT ;  /* 0x000000ff0700720c */ /* 0x000fda0003f25270 */
[----:B------:R-:W-:Y:S05]  /*06f0*/  @!P1 BRA `(.L_x_6) ;  /* 0x0000000400589947 */ /* 0x000fea0003800000 */
[----:B------:R-:W-:Y:S01]  /*0700*/  ISETP.NE.AND P1, PT, R8, RZ, PT ;  /* 0x000000ff0800720c */ /* 0x000fe20003f25270 */
[----:B------:R-:W-:-:S12]  /*0710*/  @!P0 BRA `(.L_x_7) ;  /* 0x0000000000a08947 */ /* 0x000fd80003800000 */
[----:B------:R-:W0:Y:S01]  /*0720*/  LDCU UR7, c[0x0][0x3a4] ;  /* 0x00007480ff0777ac */ /* 0x000e220008000800 */
[----:B------:R-:W1:Y:S01]  /*0730*/  LDC.64 R10, c[0x0][0x388] ;  /* 0x0000e200ff0a7b82 */ /* 0x000e620000000a00 */
[----:B------:R-:W-:Y:S01]  /*0740*/  IMAD R13, R21, UR6, R18 ;  /* 0x00000006150d7c24 */ /* 0x000fe2000f8e0212 */
[----:B------:R-:W2:Y:S03]  /*0750*/  LDCU UR10, c[0x0][0x3a8] ;  /* 0x00007500ff0a77ac */ /* 0x000ea60008000800 */
[----:B0-----:R-:W-:-:S04]  /*0760*/  IMAD R13, R13, UR7, R6 ;  /* 0x000000070d0d7c24 */ /* 0x001fc8000f8e0206 */
[C---:B------:R-:W-:Y:S02]  /*0770*/  VIADD R15, R13.reuse, UR7 ;  /* 0x000000070d0f7c36 */ /* 0x040fe40008000000 */
[--C-:B--2---:R-:W-:Y:S02]  /*0780*/  IMAD R17, R13, UR10, R20.reuse ;  /* 0x0000000a0d117c24 */ /* 0x104fe4000f8e0214 */
[C---:B------:R-:W-:Y:S01]  /*0790*/  IMAD R13, R15.reuse, UR10, R20 ;  /* 0x0000000a0f0d7c24 */ /* 0x040fe2000f8e0214 */
[----:B------:R-:W-:Y:S01]  /*07a0*/  IADD3 R19, PT, PT, R15, UR7, RZ ;  /* 0x000000070f137c10 */ /* 0x000fe2000fffe0ff */
[----:B-1----:R-:W-:-:S03]  /*07b0*/  IMAD.WIDE.U32 R16, R17, 0x8, R10 ;  /* 0x0000000811107825 */ /* 0x002fc600078e000a */
[C---:B------:R-:W-:Y:S01]  /*07c0*/  IADD3 R23, PT, PT, R19.reuse, UR7, RZ ;  /* 0x0000000713177c10 */ /* 0x040fe2000fffe0ff */
[----:B------:R-:W-:Y:S02]  /*07d0*/  IMAD R15, R19, UR10, R20 ;  /* 0x0000000a130f7c24 */ /* 0x000fe4000f8e0214 */
[----:B------:R-:W-:Y:S01]  /*07e0*/  IMAD.WIDE.U32 R12, R13, 0x8, R10 ;  /* 0x000000080d0c7825 */ /* 0x000fe200078e000a */
[----:B------:R-:W2:Y:S03]  /*07f0*/  LDG.E.64 R16, desc[UR8][R16.64] ;  /* 0x0000000810107981 */ /* 0x000ea6000c1e1b00 */
[----:B------:R-:W-:Y:S02]  /*0800*/  IMAD R23, R23, UR10, R20 ;  /* 0x0000000a17177c24 */ /* 0x000fe4000f8e0214 */
[--C-:B------:R-:W-:Y:S01]  /*0810*/  IMAD.WIDE.U32 R14, R15, 0x8, R10.reuse ;  /* 0x000000080f0e7825 */ /* 0x100fe200078e000a */
[----:B------:R-:W3:Y:S03]  /*0820*/  LDG.E.64 R12, desc[UR8][R12.64] ;  /* 0x000000080c0c7981 */ /* 0x000ee6000c1e1b00 */
[----:B------:R-:W-:-:S02]  /*0830*/  IMAD.WIDE.U32 R10, R23, 0x8, R10 ;  /* 0x00000008170a7825 */ /* 0x000fc400078e000a */
[----:B------:R-:W4:Y:S04]  /*0840*/  LDG.E.64 R14, desc[UR8][R14.64] ;  /* 0x000000080e0e7981 */ /* 0x000f28000c1e1b00 */
[----:B------:R-:W5:Y:S01]  /*0850*/  LDG.E.64 R10, desc[UR8][R10.64] ;  /* 0x000000080a0a7981 */ /* 0x000f62000c1e1b00 */
[----:B------:R-:W0:Y:S01]  /*0860*/  S2UR UR5, SR_CgaCtaId ;  /* 0x00000000000579c3 */ /* 0x000e220000008800 */
[----:B------:R-:W-:-:S04]  /*0870*/  IMAD R19, R18, UR7, R6 ;  /* 0x0000000712137c24 */ /* 0x000fc8000f8e0206 */
[----:B------:R-:W-:Y:S01]  /*0880*/  VIADD R23, R19, UR7 ;  /* 0x0000000713177c36 */ /* 0x000fe20008000000 */
[----:B------:R-:W-:-:S04]  /*0890*/  UMOV UR4, 0x400 ;  /* 0x0000040000047882 */ /* 0x000fc80000000000 */
[----:B------:R-:W-:Y:S01]  /*08a0*/  IADD3 R25, PT, PT, R23, UR7, RZ ;  /* 0x0000000717197c10 */ /* 0x000fe2000fffe0ff */
[----:B------:R-:W-:-:S03]  /*08b0*/  IMAD R19, R19, UR10, R20 ;  /* 0x0000000a13137c24 */ /* 0x000fc6000f8e0214 */
[----:B------:R-:W-:Y:S01]  /*08c0*/  IADD3 R27, PT, PT, R25, UR7, RZ ;  /* 0x00000007191b7c10 */ /* 0x000fe2000fffe0ff */
[--C-:B------:R-:W-:Y:S02]  /*08d0*/  IMAD R23, R23, UR10, R20.reuse ;  /* 0x0000000a17177c24 */ /* 0x100fe4000f8e0214 */
[--C-:B------:R-:W-:Y:S02]  /*08e0*/  IMAD R25, R25, UR10, R20.reuse ;  /* 0x0000000a19197c24 */ /* 0x100fe4000f8e0214 */
[----:B------:R-:W-:Y:S01]  /*08f0*/  IMAD R27, R27, UR10, R20 ;  /* 0x0000000a1b1b7c24 */ /* 0x000fe2000f8e0214 */
[----:B0-----:R-:W-:-:S06]  /*0900*/  ULEA UR4, UR5, UR4, 0x18 ;  /* 0x0000000405047291 */ /* 0x001fcc000f8ec0ff */
[----:B------:R-:W-:Y:S02]  /*0910*/  LEA R19, R19, UR4, 0x3 ;  /* 0x0000000413137c11 */ /* 0x000fe4000f8e18ff */
[----:B------:R-:W-:Y:S02]  /*0920*/  LEA R23, R23, UR4, 0x3 ;  /* 0x0000000417177c11 */ /* 0x000fe4000f8e18ff */
[----:B------:R-:W-:Y:S02]  /*0930*/  LEA R25, R25, UR4, 0x3 ;  /* 0x0000000419197c11 */ /* 0x000fe4000f8e18ff */
[----:B------:R-:W-:Y:S01]  /*0940*/  LEA R27, R27, UR4, 0x3 ;  /* 0x000000041b1b7c11 */ /* 0x000fe2000f8e18ff */
[----:B------:R-:W-:Y:S01]  /*0950*/  VIADD R18, R18, 0x4 ;  /* 0x0000000412127836 */ /* 0x000fe20000000000 */
[----:B--2---:R0:W-:Y:S04]  /*0960*/  STS.64 [R19], R16 ;  /* 0x0000001013007388 */ /* 0x0041e80000000a00 */
[----:B---3--:R0:W-:Y:S04]  /*0970*/  STS.64 [R23], R12 ;  /* 0x0000000c17007388 */ /* 0x0081e80000000a00 */
[----:B----4-:R0:W-:Y:S04]  /*0980*/  STS.64 [R25], R14 ;  /* 0x0000000e19007388 */ /* 0x0101e80000000a00 */
[----:B-----5:R0:W-:Y:S02]  /*0990*/  STS.64 [R27], R10 ;  /* 0x0000000a1b007388 */ /* 0x0201e40000000a00 */
.L_x_7:
[----:B------:R-:W-:Y:S05]  /*09a0*/  @!P1 BRA `(.L_x_6) ;  /* 0x0000000000ac9947 */ /* 0x000fea0003800000 */
[----:B------:R-:W-:Y:S02]  /*09b0*/  ISETP.NE.AND P1, PT, R8, 0x1, PT ;  /* 0x000000010800780c */ /* 0x000fe40003f25270 */
[----:B------:R-:W-:-:S11]  /*09c0*/  LOP3.LUT P2, RZ, R21, 0x1, RZ, 0xc0, !PT ;  /* 0x0000000115ff7812 */ /* 0x000fd6000784c0ff */
[----:B------:R-:W-:Y:S05]  /*09d0*/  @!P1 BRA `(.L_x_8) ;  /* 0x0000000000609947 */ /* 0x000fea0003800000 */
[----:B------:R-:W1:Y:S01]  /*09e0*/  LDCU UR4, c[0x0][0x3a4] ;  /* 0x00007480ff0477ac */ /* 0x000e620008000800 */
[----:B0-----:R-:W0:Y:S01]  /*09f0*/  LDC.64 R10, c[0x0][0x388] ;  /* 0x0000e200ff0a7b82 */ /* 0x001e220000000a00 */
[----:B------:R-:W-:Y:S01]  /*0a00*/  IMAD R13, R21, UR6, R18 ;  /* 0x00000006150d7c24 */ /* 0x000fe2000f8e0212 */
[----:B------:R-:W2:Y:S03]  /*0a10*/  LDCU UR7, c[0x0][0x3a8] ;  /* 0x00007500ff0777ac */ /* 0x000ea60008000800 */
[----:B-1----:R-:W-:-:S05]  /*0a20*/  IMAD R13, R13, UR4, R6 ;  /* 0x000000040d0d7c24 */ /* 0x002fca000f8e0206 */
[C---:B------:R-:W-:Y:S01]  /*0a30*/  IADD3 R15, PT, PT, R13.reuse, UR4, RZ ;  /* 0x000000040d0f7c10 */ /* 0x040fe2000fffe0ff */
[----:B--2---:R-:W-:-:S04]  /*0a40*/  IMAD R13, R13, UR7, R20 ;  /* 0x000000070d0d7c24 */ /* 0x004fc8000f8e0214 */
[----:B------:R-:W-:Y:S02]  /*0a50*/  IMAD R15, R15, UR7, R20 ;  /* 0x000000070f0f7c24 */ /* 0x000fe4000f8e0214 */
[----:B0-----:R-:W-:-:S04]  /*0a60*/  IMAD.WIDE.U32 R12, R13, 0x8, R10 ;  /* 0x000000080d0c7825 */ /* 0x001fc800078e000a */
[----:B------:R-:W-:Y:S02]  /*0a70*/  IMAD.WIDE.U32 R10, R15, 0x8, R10 ;  /* 0x000000080f0a7825 */ /* 0x000fe400078e000a */
[----:B------:R-:W2:Y:S04]  /*0a80*/  LDG.E.64 R12, desc[UR8][R12.64] ;  /* 0x000000080c0c7981 */ /* 0x000ea8000c1e1b00 */
[----:B------:R-:W3:Y:S01]  /*0a90*/  LDG.E.64 R10, desc[UR8][R10.64] ;  /* 0x000000080a0a7981 */ /* 0x000ee2000c1e1b00 */
[----:B------:R-:W0:Y:S01]  /*0aa0*/  S2UR UR5, SR_CgaCtaId ;  /* 0x00000000000579c3 */ /* 0x000e220000008800 */
[C---:B------:R-:W-:Y:S02]  /*0ab0*/  IMAD R15, R18.reuse, UR4, R6 ;  /* 0x00000004120f7c24 */ /* 0x040fe4000f8e0206 */
[----:B------:R-:W-:-:S03]  /*0ac0*/  VIADD R18, R18, 0x2 ;  /* 0x0000000212127836 */ /* 0x000fc60000000000 */
[C---:B------:R-:W-:Y:S01]  /*0ad0*/  IADD3 R17, PT, PT, R15.reuse, UR4, RZ ;  /* 0x000000040f117c10 */ /* 0x040fe2000fffe0ff */
[----:B------:R-:W-:Y:S01]  /*0ae0*/  UMOV UR4, 0x400 ;  /* 0x0000040000047882 */ /* 0x000fe20000000000 */
[----:B------:R-:W-:-:S03]  /*0af0*/  IMAD R15, R15, UR7, R20 ;  /* 0x000000070f0f7c24 */ /* 0x000fc6000f8e0214 */
[----:B------:R-:W-:Y:S01]  /*0b00*/  IMAD R17, R17, UR7, R20 ;  /* 0x0000000711117c24 */ /* 0x000fe2000f8e0214 */
[----:B0-----:R-:W-:-:S06]  /*0b10*/  ULEA UR4, UR5, UR4, 0x18 ;  /* 0x0000000405047291 */ /* 0x001fcc000f8ec0ff */
[----:B------:R-:W-:Y:S02]  /*0b20*/  LEA R15, R15, UR4, 0x3 ;  /* 0x000000040f0f7c11 */ /* 0x000fe4000f8e18ff */
[----:B------:R-:W-:-:S03]  /*0b30*/  LEA R17, R17, UR4, 0x3 ;  /* 0x0000000411117c11 */ /* 0x000fc6000f8e18ff */
[----:B--2---:R1:W-:Y:S04]  /*0b40*/  STS.64 [R15], R12 ;  /* 0x0000000c0f007388 */ /* 0x0043e80000000a00 */
[----:B---3--:R1:W-:Y:S02]  /*0b50*/  STS.64 [R17], R10 ;  /* 0x0000000a11007388 */ /* 0x0083e40000000a00 */
.L_x_8:
[----:B------:R-:W-:Y:S05]  /*0b60*/  @!P2 BRA `(.L_x_6) ;  /* 0x00000000003ca947 */ /* 0x000fea0003800000 */
[----:B------:R-:W2:Y:S01]  /*0b70*/  LDCU UR4, c[0x0][0x3a4] ;  /* 0x00007480ff0477ac */ /* 0x000ea20008000800 */
[----:B01----:R-:W0:Y:S01]  /*0b80*/  LDC.64 R10, c[0x0][0x388] ;  /* 0x0000e200ff0a7b82 */ /* 0x003e220000000a00 */
[----:B------:R-:W-:Y:S01]  /*0b90*/  IMAD R21, R21, UR6, R18 ;  /* 0x0000000615157c24 */ /* 0x000fe2000f8e0212 */
[----:B------:R-:W1:Y:S03]  /*0ba0*/  LDCU UR7, c[0x0][0x3a8] ;  /* 0x00007500ff0777ac */ /* 0x000e660008000800 */
[----:B--2---:R-:W-:-:S04]  /*0bb0*/  IMAD R21, R21, UR4, R6 ;  /* 0x0000000415157c24 */ /* 0x004fc8000f8e0206 */
[----:B-1----:R-:W-:-:S04]  /*0bc0*/  IMAD R21, R21, UR7, R20 ;  /* 0x0000000715157c24 */ /* 0x002fc8000f8e0214 */
[----:B0-----:R-:W-:-:S06]  /*0bd0*/  IMAD.WIDE.U32 R10, R21, 0x8, R10 ;  /* 0x00000008150a7825 */ /* 0x001fcc00078e000a */
[----:B------:R-:W2:Y:S01]  /*0be0*/  LDG.E.64 R10, desc[UR8][R10.64] ;  /* 0x000000080a0a7981 */ /* 0x000ea2000c1e1b00 */
[----:B------:R-:W0:Y:S01]  /*0bf0*/  S2UR UR5, SR_CgaCtaId ;  /* 0x00000000000579c3 */ /* 0x000e220000008800 */
[----:B------:R-:W-:Y:S01]  /*0c00*/  IMAD R13, R18, UR4, R6 ;  /* 0x00000004120d7c24 */ /* 0x000fe2000f8e0206 */
[----:B------:R-:W-:-:S03]  /*0c10*/  UMOV UR4, 0x400 ;  /* 0x0000040000047882 */ /* 0x000fc60000000000 */
[----:B------:R-:W-:Y:S01]  /*0c20*/  IMAD R13, R13, UR7, R20 ;  /* 0x000000070d0d7c24 */ /* 0x000fe2000f8e0214 */
[----:B0-----:R-:W-:-:S06]  /*0c30*/  ULEA UR4, UR5, UR4, 0x18 ;  /* 0x0000000405047291 */ /* 0x001fcc000f8ec0ff */
[----:B------:R-:W-:-:S05]  /*0c40*/  LEA R13, R13, UR4, 0x3 ;  /* 0x000000040d0d7c11 */ /* 0x000fca000f8e18ff */
[----:B--2---:R2:W-:Y:S02]  /*0c50*/  STS.64 [R13], R10 ;  /* 0x0000000a0d007388 */ /* 0x0045e40000000a00 */
.L_x_6:
[----:B------:R-:W3:Y:S01]  /*0c60*/  LDCU UR4, c[0x0][0x3a8] ;  /* 0x00007500ff0477ac */ /* 0x000ee20008000800 */
[----:B------:R-:W-:-:S04]  /*0c70*/  IADD3 R20, PT, PT, R3, R20, RZ ;  /* 0x0000001403147210 */ /* 0x000fc80007ffe0ff */
[----:B---3--:R-:W-:-:S13]  /*0c80*/  ISETP.GE.AND P1, PT, R20, UR4, PT ;  /* 0x0000000414007c0c */ /* 0x008fda000bf26270 */
[----:B------:R-:W-:Y:S05]  /*0c90*/  @!P1 BRA `(.L_x_9) ;  /* 0xfffffff400509947 */ /* 0x000fea000383ffff */
.L_x_3:
[----:B------:R-:W-:Y:S05]  /*0ca0*/  BSYNC.RECONVERGENT B1 ;  /* 0x0000000000017941 */ /* 0x000fea0003800200 */
.L_x_2:
[----:B------:R-:W0:Y:S01]  /*0cb0*/  LDCU UR4, c[0x0][0x3a4] ;  /* 0x00007480ff0477ac */ /* 0x000e220008000800 */
[----:B------:R-:W-:Y:S01]  /*0cc0*/  IADD3 R6, PT, PT, R4, R6, RZ ;  /* 0x0000000604067210 */ /* 0x000fe20007ffe0ff */
[----:B012---:R-:W-:-:S05]  /*0cd0*/  IMAD.U32 R11, RZ, RZ, UR4 ;  /* 0x00000004ff0b7e24 */ /* 0x007fca000f8e00ff */
[----:B------:R-:W-:-:S13]  /*0ce0*/  ISETP.GE.AND P1, PT, R6, R11, PT ;  /* 0x0000000b0600720c */ /* 0x000fda0003f26270 */
[----:B------:R-:W-:Y:S05]  /*0cf0*/  @!P1 BRA `(.L_x_10) ;  /* 0xfffffff400249947 */ /* 0x000fea000383ffff */
.L_x_1:
[----:B------:R-:W-:Y:S05]  /*0d00*/  BSYNC.RECONVERGENT B0 ;  /* 0x0000000000007941 */ /* 0x000fea0003800200 */
.L_x_0:
[----:B------:R-:W0:Y:S01]  /*0d10*/  LDCU UR4, c[0x0][0x3a0] ;  /* 0x00007400ff0477ac */ /* 0x000e220008000800 */
[----:B------:R-:W-:Y:S01]  /*0d20*/  CS2R R2, SRZ ;  /* 0x0000000000027805 */ /* 0x000fe2000001ff00 */
[----:B0-----:R-:W-:Y:S01]  /*0d30*/  UISETP.GE.AND UP0, UPT, UR4, 0x1, UPT ;  /* 0x000000010400788c */ /* 0x001fe2000bf06270 */
[----:B------:R-:W-:Y:S08]  /*0d40*/  BAR.SYNC.DEFER_BLOCKING 0x0 ;  /* 0x0000000000007b1d */ /* 0x000ff00000010000 */
[----:B------:R-:W-:Y:S05]  /*0d50*/  BRA.U !UP0, `(.L_x_11) ;  /* 0x00000011080c7547 */ /* 0x000fea000b800000 */
[----:B------:R-:W0:Y:S01]  /*0d60*/  LDC R4, c[0x0][0x3a8] ;  /* 0x0000ea00ff047b82 */ /* 0x000e220000000800 */
[----:B------:R-:W1:Y:S01]  /*0d70*/  LDCU UR11, c[0x0][0x3a8] ;  /* 0x00007500ff0b77ac */ /* 0x000e620008000800 */
[----:B------:R-:W-:Y:S01]  /*0d80*/  BSSY.RECONVERGENT B0, `(.L_x_11) ;  /* 0x0000100000007945 */ /* 0x000fe20003800200 */
[----:B------:R-:W2:Y:S01]  /*0d90*/  LDCU UR7, c[0x0][0x39c] ;  /* 0x00007380ff0777ac */ /* 0x000ea20008000800 */
[----:B0-----:R-:W-:-:S04]  /*0da0*/  VIMNMX R6, PT, PT, R11, R4, PT ;  /* 0x000000040b067248 */ /* 0x001fc80003fe0100 */
[----:B------:R-:W-:-:S13]  /*0db0*/  ISETP.GE.AND P0, PT, R6, 0x1, PT ;  /* 0x000000010600780c */ /* 0x000fda0003f06270 */
[----:B-12---:R-:W-:Y:S05]  /*0dc0*/  @!P0 BRA `(.L_x_12) ;  /* 0x0000000c00ec8947 */ /* 0x006fea0003800000 */
[----:B------:R-:W-:Y:S01]  /*0dd0*/  SHF.R.U32.HI R8, RZ, 0x1, R11 ;  /* 0x00000001ff087819 */ /* 0x000fe2000001160b */
[----:B------:R-:W-:Y:S01]  /*0de0*/  HFMA2 R6, -RZ, RZ, 0, 0 ;  /* 0x00000000ff067431 */ /* 0x000fe200000001ff */
[----:B------:R-:W-:Y:S02]  /*0df0*/  SHF.R.U32.HI R9, RZ, 0x1, R4 ;  /* 0x00000001ff097819 */ /* 0x000fe40000011604 */
[----:B------:R-:W-:Y:S02]  /*0e00*/  CS2R R2, SRZ ;  /* 0x0000000000027805 */ /* 0x000fe4000001ff00 */
[----:B------:R-:W-:Y:S02]  /*0e10*/  IADD3 R7, PT, PT, R5, -R8, RZ ;  /* 0x8000000805077210 */ /* 0x000fe40007ffe0ff */
[----:B------:R-:W-:Y:S01]  /*0e20*/  LOP3.LUT R4, R4, 0x7ffffff8, RZ, 0xc0, !PT ;  /* 0x7ffffff804047812 */ /* 0x000fe200078ec0ff */
[----:B------:R-:W-:-:S07]  /*0e30*/  IMAD.IADD R8, R0, 0x1, -R9 ;  /* 0x0000000100087824 */ /* 0x000fce00078e0a09 */
.L_x_20:
[----:B------:R-:W-:-:S07]  /*0e40*/  MOV R9, RZ ;  /* 0x000000ff00097202 */ /* 0x000fce0000000f00 */
.L_x_19:
[----:B------:R-:W0:Y:S01]  /*0e50*/  LDCU UR10, c[0x0][0x3a8] ;  /* 0x00007500ff0a77ac */ /* 0x000e220008000800 */
[----:B------:R-:W-:Y:S02]  /*0e60*/  IADD3 R11, PT, PT, R7, R9, RZ ;  /* 0x00000009070b7210 */ /* 0x000fe40007ffe0ff */
[----:B------:R-:W-:Y:S01]  /*0e70*/  MOV R23, RZ ;  /* 0x000000ff00177202 */ /* 0x000fe20000000f00 */
[----:B------:R-:W1:Y:S01]  /*0e80*/  LDCU UR5, c[0x0][0x3a4] ;  /* 0x00007480ff0577ac */ /* 0x000e620008000800 */
[----:B------:R-:W2:Y:S01]  /*0e90*/  LDCU UR4, c[0x0][0x398] ;  /* 0x00007300ff0477ac */ /* 0x000ea20008000800 */
[----:B0-----:R-:W-:Y:S02]  /*0ea0*/  IMAD.U32 R21, RZ, RZ, UR10 ;  /* 0x0000000aff157e24 */ /* 0x001fe4000f8e00ff */
[----:B-1----:R-:W-:-:S03]  /*0eb0*/  IMAD R20, R6, UR5, R9 ;  /* 0x0000000506147c24 */ /* 0x002fc6000f8e0209 */
[----:B------:R-:W-:Y:S02]  /*0ec0*/  ISETP.GE.U32.AND P1, PT, R21, 0x8, PT ;  /* 0x000000081500780c */ /* 0x000fe40003f26070 */
[----:B------:R-:W-:Y:S01]  /*0ed0*/  IADD3 R9, PT, PT, R9, 0x1, RZ ;  /* 0x0000000109097810 */ /* 0x000fe20007ffe0ff */
[----:B--2---:R-:W-:Y:S01]  /*0ee0*/  IMAD R22, R6, UR4, R11 ;  /* 0x0000000406167c24 */ /* 0x004fe2000f8e020b */
[----:B------:R-:W-:Y:S02]  /*0ef0*/  ISETP.GE.AND P0, PT, R11, UR4, PT ;  /* 0x000000040b007c0c */ /* 0x000fe4000bf06270 */
[----:B------:R-:W-:Y:S02]  /*0f00*/  ISETP.NE.AND P5, PT, R9, UR5, PT ;  /* 0x0000000509007c0c */ /* 0x000fe4000bfa5270 */
[----:B------:R-:W-:-:S05]  /*0f10*/  ISETP.GT.AND P0, PT, R11, -0x1, !P0 ;  /* 0xffffffff0b00780c */ /* 0x000fca0004704270 */
[----:B------:R-:W-:Y:S08]  /*0f20*/  @!P1 BRA `(.L_x_13) ;  /* 0x0000000400989947 */ /* 0x000ff00003800000 */
[----:B------:R-:W0:Y:S01]  /*0f30*/  S2R R10, SR_CgaCtaId ;  /* 0x00000000000a7919 */ /* 0x000e220000008800 */
[----:B------:R-:W-:Y:S01]  /*0f40*/  MOV R23, 0x400 ;  /* 0x0000040000177802 */ /* 0x000fe20000000f00 */
[----:B------:R-:W-:-:S03]  /*0f50*/  IMAD.MOV.U32 R27, RZ, RZ, RZ ;  /* 0x000000ffff1b7224 */ /* 0x000fc600078e00ff */
[----:B0-----:R-:W-:-:S07]  /*0f60*/  LEA R23, R10, R23, 0x18 ;  /* 0x000000170a177211 */ /* 0x001fce00078ec0ff */
.L_x_14:
[----:B------:R-:W0:Y:S01]  /*0f70*/  LDC.64 R10, c[0x0][0x380] ;  /* 0x0000e000ff0a7b82 */ /* 0x000e220000000a00 */
[----:B------:R-:W-:-:S04]  /*0f80*/  IADD3 R25, PT, PT, R8, R27, RZ ;  /* 0x0000001b08197210 */ /* 0x000fc80007ffe0ff */
[----:B------:R-:W-:Y:S01]  /*0f90*/  ISETP.GE.AND P2, PT, R25, UR7, PT ;  /* 0x0000000719007c0c */ /* 0x000fe2000bf46270 */
[----:B------:R-:W-:-:S03]  /*0fa0*/  IMAD R13, R22, UR7, R25 ;  /* 0x00000007160d7c24 */ /* 0x000fc6000f8e0219 */
[----:B------:R-:W-:-:S04]  /*0fb0*/  ISETP.GT.AND P2, PT, R25, -0x1, !P2 ;  /* 0xffffffff1900780c */ /* 0x000fc80005744270 */
[----:B------:R-:W-:Y:S01]  /*0fc0*/  PLOP3.LUT P2, PT, P2, P0, PT, 0x80, 0x8 ;  /* 0x000000000008781c */ /* 0x000fe20001741070 */
[----:B0-----:R-:W-:-:S12]  /*0fd0*/  IMAD.WIDE R10, R13, 0x8, R10 ;  /* 0x000000080d0a7825 */ /* 0x001fd800078e020a */
[----:B------:R-:W2:Y:S01]  /*0fe0*/  @P2 LDG.E.64 R12, desc[UR8][R10.64] ;  /* 0x000000080a0c2981 */ /* 0x000ea2000c1e1b00 */
[----:B------:R-:W-:-:S04]  /*0ff0*/  IADD3 R14, PT, PT, R25, 0x1, RZ ;  /* 0x00000001190e7810 */ /* 0x000fc80007ffe0ff */
[----:B------:R-:W-:-:S04]  /*1000*/  ISETP.GE.AND P3, PT, R14, UR7, PT ;  /* 0x000000070e007c0c */ /* 0x000fc8000bf66270 */
[----:B------:R-:W-:-:S04]  /*1010*/  ISETP.GT.AND P3, PT, R14, -0x1, !P3 ;  /* 0xffffffff0e00780c */ /* 0x000fc80005f64270 */
[----:B------:R-:W-:-:S13]  /*1020*/  PLOP3.LUT P3, PT, P3, P0, PT, 0x80, 0x8 ;  /* 0x000000000008781c */ /* 0x000fda0001f61070 */
[----:B------:R-:W3:Y:S01]  /*1030*/  @P3 LDG.E.64 R14, desc[UR8][R10.64+0x8] ;  /* 0x000008080a0e3981 */ /* 0x000ee2000c1e1b00 */
[----:B------:R-:W-:-:S05]  /*1040*/  VIADD R16, R25, 0x2 ;  /* 0x0000000219107836 */ /* 0x000fca0000000000 */
[----:B------:R-:W-:-:S04]  /*1050*/  ISETP.GE.AND P1, PT, R16, UR7, PT ;  /* 0x0000000710007c0c */ /* 0x000fc8000bf26270 */
[----:B------:R-:W-:-:S04]  /*1060*/  ISETP.GT.AND P1, PT, R16, -0x1, !P1 ;  /* 0xffffffff1000780c */ /* 0x000fc80004f24270 */
[----:B------:R-:W-:-:S13]  /*1070*/  PLOP3.LUT P1, PT, P1, P0, PT, 0x80, 0x8 ;  /* 0x000000000008781c */ /* 0x000fda0000f21070 */
[----:B------:R-:W4:Y:S01]  /*1080*/  @P1 LDG.E.64 R16, desc[UR8][R10.64+0x10] ;  /* 0x000010080a101981 */ /* 0x000f22000c1e1b00 */
[----:B------:R-:W-:-:S05]  /*1090*/  MOV R21, UR11 ;  /* 0x0000000b00157c02 */ /* 0x000fca0008000f00 */
[----:B------:R-:W-:-:S05]  /*10a0*/  IMAD R24, R20, R21, R27 ;  /* 0x0000001514187224 */ /* 0x000fca00078e021b */
[----:B------:R-:W-:-:S05]  /*10b0*/  LEA R24, R24, R23, 0x3 ;  /* 0x0000001718187211 */ /* 0x000fca00078e18ff */
[----:B------:R-:W2:Y:S02]  /*10c0*/  @P2 LDS.64 R18, [R24] ;  /* 0x0000000018122984 */ /* 0x000ea40000000a00 */
[----:B--2---:R-:W-:Y:S02]  /*10d0*/  @P2 IMAD R19, R19, R12, RZ ;  /* 0x0000000c13132224 */ /* 0x004fe400078e02ff */
[----:B------:R-:W-:-:S04]  /*10e0*/  @P2 IMAD.WIDE.U32 R28, R12, R18, R2 ;  /* 0x000000120c1c2225 */ /* 0x000fc800078e0002 */
[----:B------:R-:W-:Y:S01]  /*10f0*/  @P2 IMAD R19, R13, R18, R19 ;  /* 0x000000120d132224 */ /* 0x000fe200078e0213 */
[----:B------:R-:W-:Y:S01]  /*1100*/  @P2 MOV R2, R28 ;  /* 0x0000001c00022202 */ /* 0x000fe20000000f00 */
[----:B------:R-:W3:Y:S02]  /*1110*/  @P3 LDS.64 R12, [R24+0x8] ;  /* 0x00000800180c3984 */ /* 0x000ee40000000a00 */
[----:B------:R-:W-:Y:S02]  /*1120*/  @P2 IMAD.IADD R3, R29, 0x1, R19 ;  /* 0x000000011d032824 */ /* 0x000fe400078e0213 */
[----:B---3--:R-:W-:Y:S02]  /*1130*/  @P3 IMAD R13, R13, R14, RZ ;  /* 0x0000000e0d0d3224 */ /* 0x008fe400078e02ff */
[----:B------:R-:W-:Y:S01]  /*1140*/  @P3 IMAD.WIDE.U32 R18, R14, R12, R2 ;  /* 0x0000000c0e123225 */ /* 0x000fe200078e0002 */
[----:B------:R-:W-:-:S03]  /*1150*/  IADD3 R14, PT, PT, R25, 0x3, RZ ;  /* 0x00000003190e7810 */ /* 0x000fc60007ffe0ff */
[----:B------:R-:W-:Y:S01]  /*1160*/  @P3 IMAD R15, R15, R12, R13 ;  /* 0x0000000c0f0f3224 */ /* 0x000fe200078e020d */
[C---:B------:R-:W-:Y:S01]  /*1170*/  ISETP.GE.AND P2, PT, R14.reuse, UR7, PT ;  /* 0x000000070e007c0c */ /* 0x040fe2000bf46270 */
[----:B------:R-:W4:Y:S01]  /*1180*/  @P1 LDS.64 R12, [R24+0x10] ;  /* 0x00001000180c1984 */ /* 0x000f220000000a00 */
[----:B------:R-:W-:Y:S01]  /*1190*/  @P3 MOV R2, R18 ;  /* 0x0000001200023202 */ /* 0x000fe20000000f00 */
[----:B------:R-:W-:Y:S01]  /*11a0*/  @P3 IMAD.IADD R3, R19, 0x1, R15 ;  /* 0x0000000113033824 */ /* 0x000fe200078e020f */
[----:B------:R-:W-:-:S04]  /*11b0*/  ISETP.GT.AND P2, PT, R14, -0x1, !P2 ;  /* 0xffffffff0e00780c */ /* 0x000fc80005744270 */
[----:B------:R-:W-:-:S13]  /*11c0*/  PLOP3.LUT P2, PT, P2, P0, PT, 0x80, 0x8 ;  /* 0x000000000008781c */ /* 0x000fda0001741070 */
[----:B------:R-:W2:Y:S01]  /*11d0*/  @P2 LDG.E.64 R18, desc[UR8][R10.64+0x18] ;  /* 0x000018080a122981 */ /* 0x000ea2000c1e1b00 */
[----:B----4-:R-:W-:-:S04]  /*11e0*/  @P1 IMAD R29, R13, R16, RZ ;  /* 0x000000100d1d1224 */ /* 0x010fc800078e02ff */
[-C--:B------:R-:W-:Y:S02]  /*11f0*/  @P1 IMAD R29, R17, R12.reuse, R29 ;  /* 0x0000000c111d1224 */ /* 0x080fe400078e021d */
[----:B------:R-:W-:Y:S01]  /*1200*/  @P1 IMAD.WIDE.U32 R16, R16, R12, R2 ;  /* 0x0000000c10101225 */ /* 0x000fe200078e0002 */
        /* <DEDUP_REMOVED lines=10> */
[----:B------:R-:W-:Y:S02]  /*12b0*/  @P1 IADD3 R3, PT, PT, R17, R29, RZ ;  /* 0x0000001d11031210 */ /* 0x000fe40007ffe0ff */
[----:B------:R-:W-:Y:S02]  /*12c0*/  @P1 MOV R2, R16 ;  /* 0x0000001000021202 */ /* 0x000fe40000000f00 */
[----:B------:R-:W2:Y:S02]  /*12d0*/  @P2 LDS.64 R16, [R24+0x18] ;  /* 0x0000180018102984 */ /* 0x000ea40000000a00 */
[----:B--2---:R-:W-:-:S04]  /*12e0*/  @P2 IMAD R17, R17, R18, RZ ;  /* 0x0000001211112224 */ /* 0x004fc800078e02ff */
[-C--:B------:R-:W-:Y:S02]  /*12f0*/  @P2 IMAD R17, R19, R16.reuse, R17 ;  /* 0x0000001013112224 */ /* 0x080fe400078e0211 */
[----:B------:R-:W-:-:S04]  /*1300*/  @P2 IMAD.WIDE.U32 R18, R18, R16, R2 ;  /* 0x0000001012122225 */ /* 0x000fc800078e0002 */
[----:B------:R-:W-:Y:S02]  /*1310*/  @P2 IMAD.IADD R3, R19, 0x1, R17 ;  /* 0x0000000113032824 */ /* 0x000fe400078e0211 */
[----:B------:R-:W3:Y:S01]  /*1320*/  @P4 LDS.64 R16, [R24+0x20] ;  /* 0x0000200018104984 */ /* 0x000ee20000000a00 */
[----:B------:R-:W-:-:S03]  /*1330*/  @P2 MOV R2, R18 ;  /* 0x0000001200022202 */ /* 0x000fc60000000f00 */
[----:B------:R-:W4:Y:S01]  /*1340*/  @P3 LDS.64 R18, [R24+0x28] ;  /* 0x0000280018123984 */ /* 0x000f220000000a00 */
[----:B---3--:R-:W-:-:S04]  /*1350*/  @P4 IMAD R17, R17, R14, RZ ;  /* 0x0000000e11114224 */ /* 0x008fc800078e02ff */
[-C--:B------:R-:W-:Y:S02]  /*1360*/  @P4 IMAD R17, R15, R16.reuse, R17 ;  /* 0x000000100f114224 */ /* 0x080fe400078e0211 */
[----:B------:R-:W-:Y:S01]  /*1370*/  @P4 IMAD.WIDE.U32 R14, R14, R16, R2 ;  /* 0x000000100e0e4225 */ /* 0x000fe200078e0002 */
[----:B------:R-:W-:-:S04]  /*1380*/  IADD3 R16, PT, PT, R25, 0x6, RZ ;  /* 0x0000000619107810 */ /* 0x000fc80007ffe0ff */
[----:B------:R-:W-:-:S04]  /*1390*/  ISETP.GE.AND P1, PT, R16, UR7, PT ;  /* 0x0000000710007c0c */ /* 0x000fc8000bf26270 */
[----:B------:R-:W-:Y:S01]  /*13a0*/  ISETP.GT.AND P1, PT, R16, -0x1, !P1 ;  /* 0xffffffff1000780c */ /* 0x000fe20004f24270 */
[----:B------:R-:W-:-:S03]  /*13b0*/  VIADD R25, R25, 0x7 ;  /* 0x0000000719197836 */ /* 0x000fc60000000000 */
[----:B------:R-:W-:Y:S02]  /*13c0*/  PLOP3.LUT P1, PT, P1, P0, PT, 0x80, 0x8 ;  /* 0x000000000008781c */ /* 0x000fe40000f21070 */
[----:B------:R-:W-:Y:S02]  /*13d0*/  ISETP.GE.AND P2, PT, R25, UR7, PT ;  /* 0x0000000719007c0c */ /* 0x000fe4000bf46270 */
[----:B------:R-:W-:Y:S02]  /*13e0*/  @P4 IADD3 R3, PT, PT, R15, R17, RZ ;  /* 0x000000110f034210 */ /* 0x000fe40007ffe0ff */
[----:B------:R-:W-:Y:S02]  /*13f0*/  @P4 MOV R2, R14 ;  /* 0x0000000e00024202 */ /* 0x000fe40000000f00 */
[----:B------:R-:W-:-:S05]  /*1400*/  ISETP.GT.AND P2, PT, R25, -0x1, !P2 ;  /* 0xffffffff1900780c */ /* 0x000fca0005744270 */
[----:B------:R-:W2:Y:S01]  /*1410*/  @P1 LDG.E.64 R14, desc[UR8][R10.64+0x30] ;  /* 0x000030080a0e1981 */ /* 0x000ea2000c1e1b00 */
[----:B------:R-:W-:Y:S01]  /*1420*/  PLOP3.LUT P2, PT, P2, P0, PT, 0x80, 0x8 ;  /* 0x000000000008781c */ /* 0x000fe20001741070 */
[----:B----4-:R-:W-:Y:S02]  /*1430*/  @P3 IMAD R17, R19, R12, RZ ;  /* 0x0000000c13113224 */ /* 0x010fe400078e02ff */
[----:B------:R-:W2:Y:S02]  /*1440*/  @P1 LDS.64 R28, [R24+0x30] ;  /* 0x00003000181c1984 */ /* 0x000ea40000000a00 */
[-C--:B------:R-:W-:Y:S02]  /*1450*/  @P3 IMAD R17, R13, R18.reuse, R17 ;  /* 0x000000120d113224 */ /* 0x080fe400078e0211 */
[----:B------:R-:W-:-:S06]  /*1460*/  @P3 IMAD.WIDE.U32 R12, R12, R18, R2 ;  /* 0x000000120c0c3225 */ /* 0x000fcc00078e0002 */
[----:B------:R-:W3:Y:S04]  /*1470*/  @P2 LDG.E.64 R18, desc[UR8][R10.64+0x38] ;  /* 0x000038080a122981 */ /* 0x000ee8000c1e1b00 */
[----:B------:R-:W3:Y:S01]  /*1480*/  @P2 LDS.64 R24, [R24+0x38] ;  /* 0x0000380018182984 */ /* 0x000ee20000000a00 */
[----:B------:R-:W-:Y:S01]  /*1490*/  @P3 IMAD.IADD R3, R13, 0x1, R17 ;  /* 0x000000010d033824 */ /* 0x000fe200078e0211 */
[----:B------:R-:W-:Y:S02]  /*14a0*/  @P3 MOV R2, R12 ;  /* 0x0000000c00023202 */ /* 0x000fe40000000f00 */
[----:B------:R-:W-:Y:S01]  /*14b0*/  IADD3 R27, PT, PT, R27, 0x8, RZ ;  /* 0x000000081b1b7810 */ /* 0x000fe20007ffe0ff */
[----:B--2---:R-:W-:-:S04]  /*14c0*/  @P1 IMAD R13, R29, R14, RZ ;  /* 0x0000000e1d0d1224 */ /* 0x004fc800078e02ff */
[-C--:B------:R-:W-:Y:S02]  /*14d0*/  @P1 IMAD R13, R15, R28.reuse, R13 ;  /* 0x0000001c0f0d1224 */ /* 0x080fe400078e020d */
[----:B------:R-:W-:-:S04]  /*14e0*/  @P1 IMAD.WIDE.U32 R14, R14, R28, R2 ;  /* 0x0000001c0e0e1225 */ /* 0x000fc800078e0002 */
[----:B------:R-:W-:Y:S01]  /*14f0*/  @P1 IMAD.MOV.U32 R2, RZ, RZ, R14 ;  /* 0x000000ffff021224 */ /* 0x000fe200078e000e */
[----:B------:R-:W-:Y:S02]  /*1500*/  @P1 IADD3 R3, PT, PT, R15, R13, RZ ;  /* 0x0000000d0f031210 */ /* 0x000fe40007ffe0ff */
[----:B------:R-:W-:Y:S01]  /*1510*/  ISETP.NE.AND P1, PT, R27, R4, PT ;  /* 0x000000041b00720c */ /* 0x000fe20003f25270 */
[----:B---3--:R-:W-:-:S04]  /*1520*/  @P2 IMAD R11, R25, R18, RZ ;  /* 0x00000012190b2224 */ /* 0x008fc800078e02ff */
[-C--:B------:R-:W-:Y:S02]  /*1530*/  @P2 IMAD R11, R19, R24.reuse, R11 ;  /* 0x00000018130b2224 */ /* 0x080fe400078e020b */
[----:B------:R-:W-:-:S04]  /*1540*/  @P2 IMAD.WIDE.U32 R18, R18, R24, R2 ;  /* 0x0000001812122225 */ /* 0x000fc800078e0002 */
[----:B------:R-:W-:Y:S01]  /*1550*/  @P2 IMAD.MOV.U32 R2, RZ, RZ, R18 ;  /* 0x000000ffff022224 */ /* 0x000fe200078e0012 */
[----:B------:R-:W-:Y:S01]  /*1560*/  @P2 IADD3 R3, PT, PT, R19, R11, RZ ;  /* 0x0000000b13032210 */ /* 0x000fe20007ffe0ff */
[----:B------:R-:W-:Y:S06]  /*1570*/  @P1 BRA `(.L_x_14) ;  /* 0xfffffff8007c1947 */ /* 0x000fec000383ffff */
[----:B------:R-:W-:-:S07]  /*1580*/  MOV R23, R4 ;  /* 0x0000000400177202 */ /* 0x000fce0000000f00 */
.L_x_13:
[----:B------:R-:W0:Y:S02]  /*1590*/  LDCU UR4, c[0x0][0x3a8] ;  /* 0x00007500ff0477ac */ /* 0x000e240008000800 */
[----:B0-----:R-:W-:-:S04]  /*15a0*/  ULOP3.LUT UR4, UR4, 0x7, URZ, 0xc0, !UPT ;  /* 0x0000000704047892 */ /* 0x001fc8000f8ec0ff */
[----:B------:R-:W-:-:S09]  /*15b0*/  UISETP.NE.AND UP0, UPT, UR4, URZ, UPT ;  /* 0x000000ff0400728c */ /* 0x000fd2000bf05270 */
[----:B------:R-:W-:Y:S05]  /*15c0*/  BRA.U !UP0, `(.L_x_15) ;  /* 0x0000000508d87547 */ /* 0x000fea000b800000 */
[----:B------:R-:W-:-:S04]  /*15d0*/  UIADD3 UR4, UPT, UPT, UR4, -0x1, URZ ;  /* 0xffffffff04047890 */ /* 0x000fc8000fffe0ff */
[----:B------:R-:W-:-:S09]  /*15e0*/  UISETP.GE.U32.AND UP0, UPT, UR4, 0x3, UPT ;  /* 0x000000030400788c */ /* 0x000fd2000bf06070 */
[----:B------:R-:W-:Y:S05]  /*15f0*/  BRA.U !UP0, `(.L_x_16) ;  /* 0x0000000108d87547 */ /* 0x000fea000b800000 */
[----:B------:R-:W0:Y:S01]  /*1600*/  LDCU UR4, c[0x0][0x39c] ;  /* 0x00007380ff0477ac */ /* 0x000e220008000800 */
[----:B------:R-:W1:Y:S01]  /*1610*/  LDC.64 R24, c[0x0][0x380] ;  /* 0x0000e000ff187b82 */ /* 0x000e620000000a00 */
[----:B------:R-:W-:-:S04]  /*1620*/  IADD3 R15, PT, PT, R8, R23, RZ ;  /* 0x00000017080f7210 */ /* 0x000fc80007ffe0ff */
[----:B0-----:R-:W-:Y:S01]  /*1630*/  ISETP.GE.AND P1, PT, R15, UR4, PT ;  /* 0x000000040f007c0c */ /* 0x001fe2000bf26270 */
[----:B------:R-:W-:-:S03]  /*1640*/  IMAD R11, R22, UR4, R15 ;  /* 0x00000004160b7c24 */ /* 0x000fc6000f8e020f */
[----:B------:R-:W-:Y:S01]  /*1650*/  ISETP.GT.AND P1, PT, R15, -0x1, !P1 ;  /* 0xffffffff0f00780c */ /* 0x000fe20004f24270 */
[----:B-1----:R-:W-:-:S03]  /*1660*/  IMAD.WIDE R24, R11, 0x8, R24 ;  /* 0x000000080b187825 */ /* 0x002fc600078e0218 */
[----:B------:R-:W-:-:S13]  /*1670*/  PLOP3.LUT P1, PT, P1, P0, PT, 0x80, 0x8 ;  /* 0x000000000008781c */ /* 0x000fda0000f21070 */
[----:B------:R-:W2:Y:S01]  /*1680*/  @P1 LDG.E.64 R12, desc[UR8][R24.64] ;  /* 0x00000008180c1981 */ /* 0x000ea2000c1e1b00 */
[----:B------:R-:W-:Y:S01]  /*1690*/  MOV R10, 0x400 ;  /* 0x00000400000a7802 */ /* 0x000fe20000000f00 */
[----:B------:R-:W-:Y:S01]  /*16a0*/  IMAD R26, R20, R21, R23 ;  /* 0x00000015141a7224 */ /* 0x000fe200078e0217 */
[----:B------:R-:W-:Y:S01]  /*16b0*/  IADD3 R14, PT, PT, R15, 0x1, RZ ;  /* 0x000000010f0e7810 */ /* 0x000fe20007ffe0ff */
[----:B------:R-:W0:Y:S03]  /*16c0*/  S2R R11, SR_CgaCtaId ;  /* 0x00000000000b7919 */ /* 0x000e260000008800 */
[----:B------:R-:W-:-:S04]  /*16d0*/  ISETP.GE.AND P2, PT, R14, UR4, PT ;  /* 0x000000040e007c0c */ /* 0x000fc8000bf46270 */
[----:B------:R-:W-:-:S04]  /*16e0*/  ISETP.GT.AND P2, PT, R14, -0x1, !P2 ;  /* 0xffffffff0e00780c */ /* 0x000fc80005744270 */
[----:B------:R-:W-:-:S13]  /*16f0*/  PLOP3.LUT P2, PT, P2, P0, PT, 0x80, 0x8 ;  /* 0x000000000008781c */ /* 0x000fda0001741070 */
[----:B------:R-:W3:Y:S01]  /*1700*/  @P2 LDG.E.64 R16, desc[UR8][R24.64+0x8] ;  /* 0x0000080818102981 */ /* 0x000ee2000c1e1b00 */
[----:B0-----:R-:W-:-:S05]  /*1710*/  LEA R11, R11, R10, 0x18 ;  /* 0x0000000a0b0b7211 */ /* 0x001fca00078ec0ff */
[----:B------:R-:W-:-:S05]  /*1720*/  IMAD R26, R26, 0x8, R11 ;  /* 0x000000081a1a7824 */ /* 0x000fca00078e020b */
[----:B------:R-:W2:Y:S02]  /*1730*/  @P1 LDS.64 R10, [R26] ;  /* 0x000000001a0a1984 */ /* 0x000ea40000000a00 */
[----:B--2---:R-:W-:Y:S02]  /*1740*/  @P1 IMAD R27, R11, R12, RZ ;  /* 0x0000000c0b1b1224 */ /* 0x004fe400078e02ff */
[----:B------:R-:W-:-:S04]  /*1750*/  @P1 IMAD.WIDE.U32 R18, R12, R10, R2 ;  /* 0x0000000a0c121225 */ /* 0x000fc800078e0002 */
[----:B------:R-:W-:Y:S01]  /*1760*/  @P1 IMAD R27, R13, R10, R27 ;  /* 0x0000000a0d1b1224 */ /* 0x000fe200078e021b */
[----:B------:R-:W-:-:S04]  /*1770*/  IADD3 R10, PT, PT, R15, 0x2, RZ ;  /* 0x000000020f0a7810 */ /* 0x000fc80007ffe0ff */
[----:B------:R-:W-:Y:S01]  /*1780*/  ISETP.GE.AND P3, PT, R10, UR4, PT ;  /* 0x000000040a007c0c */ /* 0x000fe2000bf66270 */
[----:B------:R-:W-:-:S03]  /*1790*/  VIADD R15, R15, 0x3 ;  /* 0x000000030f0f7836 */ /* 0x000fc60000000000 */
[----:B------:R-:W-:Y:S02]  /*17a0*/  ISETP.GT.AND P3, PT, R10, -0x1, !P3 ;  /* 0xffffffff0a00780c */ /* 0x000fe40005f64270 */
[C---:B------:R-:W-:Y:S02]  /*17b0*/  ISETP.GE.AND P4, PT, R15.reuse, UR4, PT ;  /* 0x000000040f007c0c */ /* 0x040fe4000bf86270 */
[----:B------:R-:W-:Y:S02]  /*17c0*/  PLOP3.LUT P3, PT, P3, P0, PT, 0x80, 0x8 ;  /* 0x000000000008781c */ /* 0x000fe40001f61070 */
[----:B------:R-:W-:Y:S02]  /*17d0*/  ISETP.GT.AND P4, PT, R15, -0x1, !P4 ;  /* 0xffffffff0f00780c */ /* 0x000fe40006784270 */
[----:B------:R-:W3:Y:S02]  /*17e0*/  @P2 LDS.64 R14, [R26+0x8] ;  /* 0x000008001a0e2984 */ /* 0x000ee40000000a00 */
[----:B------:R-:W-:-:S07]  /*17f0*/  PLOP3.LUT P4, PT, P4, P0, PT, 0x80, 0x8 ;  /* 0x000000000008781c */ /* 0x000fce0002781070 */
[----:B------:R-:W2:Y:S06]  /*1800*/  @P3 LDG.E.64 R12, desc[UR8][R24.64+0x10] ;  /* 0x00001008180c3981 */ /* 0x000eac000c1e1b00 */
[----:B------:R-:W4:Y:S01]  /*1810*/  @P4 LDG.E.64 R10, desc[UR8][R24.64+0x18] ;  /* 0x00001808180a4981 */ /* 0x000f22000c1e1b00 */
[----:B------:R-:W-:Y:S02]  /*1820*/  @P1 IADD3 R3, PT, PT, R19, R27, RZ ;  /* 0x0000001b13031210 */ /* 0x000fe40007ffe0ff */
[----:B------:R-:W-:Y:S01]  /*1830*/  @P1 MOV R2, R18 ;  /* 0x0000001200021202 */ /* 0x000fe20000000f00 */
[----:B------:R-:W-:Y:S01]  /*1840*/  @P4 LDS.64 R28, [R26+0x18] ;  /* 0x000018001a1c4984 */ /* 0x000fe20000000a00 */
[----:B---3--:R-:W-:-:S04]  /*1850*/  @P2 IMAD R19, R15, R16, RZ ;  /* 0x000000100f132224 */ /* 0x008fc800078e02ff */
[-C--:B------:R-:W-:Y:S02]  /*1860*/  @P2 IMAD R19, R17, R14.reuse, R19 ;  /* 0x0000000e11132224 */ /* 0x080fe400078e0213 */
[----:B------:R-:W-:Y:S02]  /*1870*/  @P2 IMAD.WIDE.U32 R14, R16, R14, R2 ;  /* 0x0000000e100e2225 */ /* 0x000fe400078e0002 */
[----:B------:R-:W2:Y:S02]  /*1880*/  @P3 LDS.64 R16, [R26+0x10] ;  /* 0x000010001a103984 */ /* 0x000ea40000000a00 */
[----:B------:R-:W-:Y:S01]  /*1890*/  @P2 IMAD.IADD R3, R15, 0x1, R19 ;  /* 0x000000010f032824 */ /* 0x000fe200078e0213 */
[----:B------:R-:W-:Y:S02]  /*18a0*/  @P2 MOV R2, R14 ;  /* 0x0000000e00022202 */ /* 0x000fe40000000f00 */
[----:B------:R-:W-:Y:S01]  /*18b0*/  IADD3 R23, PT, PT, R23, 0x4, RZ ;  /* 0x0000000417177810 */ /* 0x000fe20007ffe0ff */
[----:B--2---:R-:W-:-:S04]  /*18c0*/  @P3 IMAD R15, R17, R12, RZ ;  /* 0x0000000c110f3224 */ /* 0x004fc800078e02ff */
[-C--:B------:R-:W-:Y:S02]  /*18d0*/  @P3 IMAD R15, R13, R16.reuse, R15 ;  /* 0x000000100d0f3224 */ /* 0x080fe400078e020f */
[----:B------:R-:W-:-:S04]  /*18e0*/  @P3 IMAD.WIDE.U32 R12, R12, R16, R2 ;  /* 0x000000100c0c3225 */ /* 0x000fc800078e0002 */
[----:B----4-:R-:W-:Y:S01]  /*18f0*/  @P4 IMAD R17, R29, R10, RZ ;  /* 0x0000000a1d114224 */ /* 0x010fe200078e02ff */
[----:B------:R-:W-:Y:S01]  /*1900*/  @P3 IADD3 R3, PT, PT, R13, R15, RZ ;  /* 0x0000000f0d033210 */ /* 0x000fe20007ffe0ff */
[----:B------:R-:W-:Y:S02]  /*1910*/  @P3 IMAD.MOV.U32 R2, RZ, RZ, R12 ;  /* 0x000000ffff023224 */ /* 0x000fe400078e000c */
[-C--:B------:R-:W-:Y:S02]  /*1920*/  @P4 IMAD R17, R11, R28.reuse, R17 ;  /* 0x0000001c0b114224 */ /* 0x080fe400078e0211 */
[----:B------:R-:W-:-:S04]  /*1930*/  @P4 IMAD.WIDE.U32 R10, R10, R28, R2 ;  /* 0x0000001c0a0a4225 */ /* 0x000fc800078e0002 */
[----:B------:R-:W-:Y:S01]  /*1940*/  @P4 IMAD.MOV.U32 R2, RZ, RZ, R10 ;  /* 0x000000ffff024224 */ /* 0x000fe200078e000a */
[----:B------:R-:W-:-:S07]  /*1950*/  @P4 IADD3 R3, PT, PT, R11, R17, RZ ;  /* 0x000000110b034210 */ /* 0x000fce0007ffe0ff */
.L_x_16:
[----:B------:R-:W-:Y:S01]  /*1960*/  LOP3.LUT P1, R10, R21, 0x3, RZ, 0xc0, !PT ;  /* 0x00000003150a7812 */ /* 0x000fe2000782c0ff */
[----:B------:R-:W-:-:S12]  /*1970*/  BSSY.RECONVERGENT B1, `(.L_x_15) ;  /* 0x000003b000017945 */ /* 0x000fd80003800200 */
[----:B------:R-:W-:Y:S05]  /*1980*/  @!P1 BRA `(.L_x_17) ;  /* 0x0000000000e49947 */ /* 0x000fea0003800000 */
[----:B------:R-:W-:Y:S02]  /*1990*/  ISETP.NE.AND P1, PT, R10, 0x1, PT ;  /* 0x000000010a00780c */ /* 0x000fe40003f25270 */
[----:B------:R-:W-:-:S04]  /*19a0*/  LOP3.LUT R11, R21, 0x1, RZ, 0xc0, !PT ;  /* 0x00000001150b7812 */ /* 0x000fc800078ec0ff */
[----:B------:R-:W-:-:S07]  /*19b0*/  ISETP.NE.U32.AND P3, PT, R11, 0x1, PT ;  /* 0x000000010b00780c */ /* 0x000fce0003f65070 */
[----:B------:R-:W-:Y:S06]  /*19c0*/  @!P1 BRA `(.L_x_18) ;  /* 0x0000000000809947 */ /* 0x000fec0003800000 */
[----:B------:R-:W0:Y:S01]  /*19d0*/  LDCU UR4, c[0x0][0x39c] ;  /* 0x00007380ff0477ac */ /* 0x000e220008000800 */
[----:B------:R-:W1:Y:S01]  /*19e0*/  LDC.64 R24, c[0x0][0x380] ;  /* 0x0000e000ff187b82 */ /* 0x000e620000000a00 */
[----:B------:R-:W-:-:S04]  /*19f0*/  IADD3 R11, PT, PT, R8, R23, RZ ;  /* 0x00000017080b7210 */ /* 0x000fc80007ffe0ff */
[C---:B------:R-:W-:Y:S02]  /*1a00*/  IADD3 R10, PT, PT, R11.reuse, 0x1, RZ ;  /* 0x000000010b0a7810 */ /* 0x040fe40007ffe0ff */
[C---:B0-----:R-:W-:Y:S02]  /*1a10*/  ISETP.GE.AND P1, PT, R11.reuse, UR4, PT ;  /* 0x000000040b007c0c */ /* 0x041fe4000bf26270 */
[----:B------:R-:W-:Y:S02]  /*1a20*/  ISETP.GE.AND P2, PT, R10, UR4, PT ;  /* 0x000000040a007c0c */ /* 0x000fe4000bf46270 */
[----:B------:R-:W-:Y:S01]  /*1a30*/  ISETP.GT.AND P1, PT, R11, -0x1, !P1 ;  /* 0xffffffff0b00780c */ /* 0x000fe20004f24270 */
[----:B------:R-:W-:Y:S01]  /*1a40*/  IMAD R11, R22, UR4, R11 ;  /* 0x00000004160b7c24 */ /* 0x000fe2000f8e020b */
[----:B------:R-:W-:Y:S02]  /*1a50*/  ISETP.GT.AND P2, PT, R10, -0x1, !P2 ;  /* 0xffffffff0a00780c */ /* 0x000fe40005744270 */
[----:B------:R-:W-:Y:S01]  /*1a60*/  PLOP3.LUT P1, PT, P1, P0, PT, 0x80, 0x8 ;  /* 0x000000000008781c */ /* 0x000fe20000f21070 */
[----:B-1----:R-:W-:Y:S01]  /*1a70*/  IMAD.WIDE R24, R11, 0x8, R24 ;  /* 0x000000080b187825 */ /* 0x002fe200078e0218 */
[----:B------:R-:W-:-:S11]  /*1a80*/  PLOP3.LUT P2, PT, P2, P0, PT, 0x80, 0x8 ;  /* 0x000000000008781c */ /* 0x000fd60001741070 */
[----:B------:R-:W2:Y:S04]  /*1a90*/  @P1 LDG.E.64 R16, desc[UR8][R24.64] ;  /* 0x0000000818101981 */ /* 0x000ea8000c1e1b00 */
[----:B------:R-:W3:Y:S01]  /*1aa0*/  @P2 LDG.E.64 R12, desc[UR8][R24.64+0x8] ;  /* 0x00000808180c2981 */ /* 0x000ee2000c1e1b00 */
[----:B------:R-:W-:Y:S01]  /*1ab0*/  MOV R11, 0x400 ;  /* 0x00000400000b7802 */ /* 0x000fe20000000f00 */
[----:B------:R-:W-:Y:S01]  /*1ac0*/  IMAD R10, R20, R21, R23 ;  /* 0x00000015140a7224 */ /* 0x000fe200078e0217 */
[----:B------:R-:W0:Y:S01]  /*1ad0*/  S2R R14, SR_CgaCtaId ;  /* 0x00000000000e7919 */ /* 0x000e220000008800 */
[----:B------:R-:W-:Y:S01]  /*1ae0*/  VIADD R23, R23, 0x2 ;  /* 0x0000000217177836 */ /* 0x000fe20000000000 */
[----:B0-----:R-:W-:-:S05]  /*1af0*/  LEA R11, R14, R11, 0x18 ;  /* 0x0000000b0e0b7211 */ /* 0x001fca00078ec0ff */
[----:B------:R-:W-:-:S05]  /*1b00*/  IMAD R26, R10, 0x8, R11 ;  /* 0x000000080a1a7824 */ /* 0x000fca00078e020b */
[----:B------:R-:W2:Y:S04]  /*1b10*/  @P1 LDS.64 R14, [R26] ;  /* 0x000000001a0e1984 */ /* 0x000ea80000000a00 */
[----:B------:R-:W3:Y:S01]  /*1b20*/  @P2 LDS.64 R10, [R26+0x8] ;  /* 0x000008001a0a2984 */ /* 0x000ee20000000a00 */
[----:B--2---:R-:W-:Y:S02]  /*1b30*/  @P1 IMAD R15, R15, R16, RZ ;  /* 0x000000100f0f1224 */ /* 0x004fe400078e02ff */
[----:B------:R-:W-:-:S04]  /*1b40*/  @P1 IMAD.WIDE.U32 R18, R16, R14, R2 ;  /* 0x0000000e10121225 */ /* 0x000fc800078e0002 */
[----:B------:R-:W-:Y:S01]  /*1b50*/  @P1 IMAD R15, R17, R14, R15 ;  /* 0x0000000e110f1224 */ /* 0x000fe200078e020f */
[----:B------:R-:W-:Y:S01]  /*1b60*/  @P1 MOV R2, R18 ;  /* 0x0000001200021202 */ /* 0x000fe20000000f00 */
[----:B---3--:R-:W-:-:S03]  /*1b70*/  @P2 IMAD R11, R11, R12, RZ ;  /* 0x0000000c0b0b2224 */ /* 0x008fc600078e02ff */
[----:B------:R-:W-:Y:S01]  /*1b80*/  @P1 IADD3 R3, PT, PT, R19, R15, RZ ;  /* 0x0000000f13031210 */ /* 0x000fe20007ffe0ff */
[-C--:B------:R-:W-:Y:S02]  /*1b90*/  @P2 IMAD R13, R13, R10.reuse, R11 ;  /* 0x0000000a0d0d2224 */ /* 0x080fe400078e020b */
[----:B------:R-:W-:-:S05]  /*1ba0*/  @P2 IMAD.WIDE.U32 R10, R12, R10, R2 ;  /* 0x0000000a0c0a2225 */ /* 0x000fca00078e0002 */
[----:B------:R-:W-:Y:S02]  /*1bb0*/  @P2 IADD3 R3, PT, PT, R11, R13, RZ ;  /* 0x0000000d0b032210 */ /* 0x000fe40007ffe0ff */
[----:B------:R-:W-:-:S07]  /*1bc0*/  @P2 MOV R2, R10 ;  /* 0x0000000a00022202 */ /* 0x000fce0000000f00 */
.L_x_18:
[----:B------:R-:W-:Y:S05]  /*1bd0*/  @P3 BRA `(.L_x_17) ;  /* 0x0000000000503947 */ /* 0x000fea0003800000 */
[----:B------:R-:W0:Y:S01]  /*1be0*/  LDC R12, c[0x0][0x39c] ;  /* 0x0000e700ff0c7b82 */ /* 0x000e220000000800 */
[----:B------:R-:W-:-:S05]  /*1bf0*/  IMAD.IADD R13, R8, 0x1, R23 ;  /* 0x00000001080d7824 */ /* 0x000fca00078e0217 */
[----:B0-----:R-:W-:-:S04]  /*1c00*/  ISETP.GE.AND P1, PT, R13, R12, PT ;  /* 0x0000000c0d00720c */ /* 0x001fc80003f26270 */
[----:B------:R-:W-:-:S04]  /*1c10*/  ISETP.GT.AND P1, PT, R13, -0x1, !P1 ;  /* 0xffffffff0d00780c */ /* 0x000fc80004f24270 */
[----:B------:R-:W-:-:S13]  /*1c20*/  PLOP3.LUT P1, PT, P1, P0, PT, 0x80, 0x8 ;  /* 0x000000000008781c */ /* 0x000fda0000f21070 */
[----:B------:R-:W-:Y:S05]  /*1c30*/  @!P1 BRA `(.L_x_17) ;  /* 0x0000000000389947 */ /* 0x000fea0003800000 */
[----:B------:R-:W0:Y:S01]  /*1c40*/  LDC.64 R10, c[0x0][0x380] ;  /* 0x0000e000ff0a7b82 */ /* 0x000e220000000a00 */
[----:B------:R-:W-:-:S04]  /*1c50*/  IMAD R13, R22, R12, R13 ;  /* 0x0000000c160d7224 */ /* 0x000fc800078e020d */
[----:B0-----:R-:W-:-:S06]  /*1c60*/  IMAD.WIDE R10, R13, 0x8, R10 ;  /* 0x000000080d0a7825 */ /* 0x001fcc00078e020a */
[----:B------:R-:W2:Y:S01]  /*1c70*/  LDG.E.64 R10, desc[UR8][R10.64] ;  /* 0x000000080a0a7981 */ /* 0x000ea2000c1e1b00 */
[----:B------:R-:W0:Y:S01]  /*1c80*/  S2UR UR5, SR_CgaCtaId ;  /* 0x00000000000579c3 */ /* 0x000e220000008800 */
[----:B------:R-:W-:Y:S01]  /*1c90*/  UMOV UR4, 0x400 ;  /* 0x0000040000047882 */ /* 0x000fe20000000000 */
[----:B------:R-:W-:Y:S01]  /*1ca0*/  IMAD R20, R20, R21, R23 ;  /* 0x0000001514147224 */ /* 0x000fe200078e0217 */
[----:B0-----:R-:W-:-:S06]  /*1cb0*/  ULEA UR4, UR5, UR4, 0x18 ;  /* 0x0000000405047291 */ /* 0x001fcc000f8ec0ff */
[----:B------:R-:W-:-:S06]  /*1cc0*/  LEA R12, R20, UR4, 0x3 ;  /* 0x00000004140c7c11 */ /* 0x000fcc000f8e18ff */
[----:B------:R-:W2:Y:S02]  /*1cd0*/  LDS.64 R12, [R12] ;  /* 0x000000000c0c7984 */ /* 0x000ea40000000a00 */
[----:B--2---:R-:W-:Y:S02]  /*1ce0*/  IMAD R13, R13, R10, RZ ;  /* 0x0000000a0d0d7224 */ /* 0x004fe400078e02ff */
[----:B------:R-:W-:-:S04]  /*1cf0*/  IMAD.WIDE.U32 R2, R10, R12, R2 ;  /* 0x0000000c0a027225 */ /* 0x000fc800078e0002 */
[----:B------:R-:W-:-:S05]  /*1d00*/  IMAD R13, R11, R12, R13 ;  /* 0x0000000c0b0d7224 */ /* 0x000fca00078e020d */
[----:B------:R-:W-:-:S07]  /*1d10*/  IADD3 R3, PT, PT, R3, R13, RZ ;  /* 0x0000000d03037210 */ /* 0x000fce0007ffe0ff */
.L_x_17:
[----:B------:R-:W-:Y:S05]  /*1d20*/  BSYNC.RECONVERGENT B1 ;  /* 0x0000000000017941 */ /* 0x000fea0003800200 */
.L_x_15:
[----:B------:R-:W-:Y:S05]  /*1d30*/  @P5 BRA `(.L_x_19) ;  /* 0xfffffff000445947 */ /* 0x000fea000383ffff */
[----:B------:R-:W0:Y:S01]  /*1d40*/  LDCU UR4, c[0x0][0x3a0] ;  /* 0x00007400ff0477ac */ /* 0x000e220008000800 */
[----:B------:R-:W-:-:S04]  /*1d50*/  IADD3 R6, PT, PT, R6, 0x1, RZ ;  /* 0x0000000106067810 */ /* 0x000fc80007ffe0ff */
[----:B0-----:R-:W-:-:S13]  /*1d60*/  ISETP.NE.AND P0, PT, R6, UR4, PT ;  /* 0x0000000406007c0c */ /* 0x001fda000bf05270 */
[----:B------:R-:W-:Y:S05]  /*1d70*/  @P0 BRA `(.L_x_20) ;  /* 0xfffffff000300947 */ /* 0x000fea000383ffff */
.L_x_12:
[----:B------:R-:W-:Y:S05]  /*1d80*/  BSYNC.RECONVERGENT B0 ;  /* 0x0000000000007941 */ /* 0x000fea0003800200 */
.L_x_11:
[----:B------:R-:W0:Y:S08]  /*1d90*/  LDC.64 R8, c[0x0][0x398] ;  /* 0x0000e600ff087b82 */ /* 0x000e300000000a00 */
[----:B------:R-:W1:Y:S01]  /*1da0*/  LDC.64 R6, c[0x0][0x390] ;  /* 0x0000e400ff067b82 */ /* 0x000e620000000a00 */
[----:B0-----:R-:W-:-:S04]  /*1db0*/  IMAD R5, R8, UR6, R5 ;  /* 0x0000000608057c24 */ /* 0x001fc8000f8e0205 */
[----:B------:R-:W-:-:S04]  /*1dc0*/  IMAD R5, R5, R9, R0 ;  /* 0x0000000905057224 */ /* 0x000fc800078e0200 */
[----:B-1----:R-:W-:-:S05]  /*1dd0*/  IMAD.WIDE.U32 R4, R5, 0x8, R6 ;  /* 0x0000000805047825 */ /* 0x002fca00078e0006 */
[----:B------:R-:W-:Y:S01]  /*1de0*/  STG.E.64 desc[UR8][R4.64], R2 ;  /* 0x0000000204007986 */ /* 0x000fe2000c101b08 */
[----:B------:R-:W-:Y:S05]  /*1df0*/  EXIT ;  /* 0x000000000000794d */ /* 0x000fea0003800000 */
.L_x_21:
[----:B------:R-:W-:-:S00]  /*1e00*/  BRA `(.L_x_21) ;  /* 0xfffffffc00fc7947 */ /* 0x000fc0000383ffff */
[----:B------:R-:W-:-:S00]  /*1e10*/  NOP ;  /* 0x0000000000007918 */ /* 0x000fc00000000000 */
        /* <DEDUP_REMOVED lines=14> */
.L_x_22:


//--------------------- .nv.shared._Z7dkernelPKlS0_Pliiiiii --------------------------
	.section	.nv.shared._Z7dkernelPKlS0_Pliiiiii,"aw",@nobits
	.sectionflags	@""
	.align	16
	.zero		1024


//--------------------- .nv.shared.reserved.0     --------------------------
	.section	.nv.shared.reserved.0,"aw",@nobits
	.weak		__nv_reservedSMEM_offset_0_alias
	.size		__nv_reservedSMEM_offset_0_alias, 0, 64
	.other		__nv_reservedSMEM_offset_0_alias,@"STO_CUDA_RESERVED_SHARED STV_DEFAULT"
__nv_reservedSMEM_offset_0_alias:
	.zero		0
	.zero		64


//--------------------- .nv.constant0._Z7dkernelPKlS0_Pliiiiii --------------------------
	.section	.nv.constant0._Z7dkernelPKlS0_Pliiiiii,"a",@progbits
	.sectionflags	@""
	.align	4
.nv.constant0._Z7dkernelPKlS0_Pliiiiii:
	.zero		944


//--------------------- SYMBOLS --------------------------

	.type		.nv.reservedSmem.offset0,@object
	.size		.nv.reservedSmem.offset0,0x4
	.type		.nv.reservedSmem.cap,@object
	.size		.nv.reservedSmem.cap,0x4
